//
// Generated by NVIDIA NVVM Compiler
//
// Compiler Build ID: CL-36424714
// Cuda compilation tools, release 13.0, V13.0.88
// Based on NVVM 20.0.0
//

.version 9.0
.target sm_100
.address_size 64

	// .globl	_Z15cuda_mean_shiftPiS_PfS0_S0_S0_S0_S0_S0_S0_m
// _ZZ15cuda_mean_shiftPiS_PfS0_S0_S0_S0_S0_S0_S0_mE3s_y has been demoted
// _ZZ15cuda_mean_shiftPiS_PfS0_S0_S0_S0_S0_S0_S0_mE3s_m has been demoted
// _ZZ15cuda_mean_shiftPiS_PfS0_S0_S0_S0_S0_S0_S0_mE7s_y_new has been demoted
// _ZZ15cuda_mean_shiftPiS_PfS0_S0_S0_S0_S0_S0_S0_mE7s_numer has been demoted
// _ZZ15cuda_mean_shiftPiS_PfS0_S0_S0_S0_S0_S0_S0_mE7s_denom has been demoted
// _ZZ15cuda_mean_shiftPiS_PfS0_S0_S0_S0_S0_S0_S0_mE4diff has been demoted

.visible .entry _Z15cuda_mean_shiftPiS_PfS0_S0_S0_S0_S0_S0_S0_m(
	.param .u64 .ptr .align 1 _Z15cuda_mean_shiftPiS_PfS0_S0_S0_S0_S0_S0_S0_m_param_0,
	.param .u64 .ptr .align 1 _Z15cuda_mean_shiftPiS_PfS0_S0_S0_S0_S0_S0_S0_m_param_1,
	.param .u64 .ptr .align 1 _Z15cuda_mean_shiftPiS_PfS0_S0_S0_S0_S0_S0_S0_m_param_2,
	.param .u64 .ptr .align 1 _Z15cuda_mean_shiftPiS_PfS0_S0_S0_S0_S0_S0_S0_m_param_3,
	.param .u64 .ptr .align 1 _Z15cuda_mean_shiftPiS_PfS0_S0_S0_S0_S0_S0_S0_m_param_4,
	.param .u64 .ptr .align 1 _Z15cuda_mean_shiftPiS_PfS0_S0_S0_S0_S0_S0_S0_m_param_5,
	.param .u64 .ptr .align 1 _Z15cuda_mean_shiftPiS_PfS0_S0_S0_S0_S0_S0_S0_m_param_6,
	.param .u64 .ptr .align 1 _Z15cuda_mean_shiftPiS_PfS0_S0_S0_S0_S0_S0_S0_m_param_7,
	.param .u64 .ptr .align 1 _Z15cuda_mean_shiftPiS_PfS0_S0_S0_S0_S0_S0_S0_m_param_8,
	.param .u64 .ptr .align 1 _Z15cuda_mean_shiftPiS_PfS0_S0_S0_S0_S0_S0_S0_m_param_9,
	.param .u64 _Z15cuda_mean_shiftPiS_PfS0_S0_S0_S0_S0_S0_S0_m_param_10
)
{
	.reg .pred 	%p<39>;
	.reg .b32 	%r<100>;
	.reg .b32 	%f<262>;
	.reg .b64 	%rd<32>;
	// demoted variable
	.shared .align 4 .b8 _ZZ15cuda_mean_shiftPiS_PfS0_S0_S0_S0_S0_S0_S0_mE3s_y[256];
	// demoted variable
	.shared .align 4 .b8 _ZZ15cuda_mean_shiftPiS_PfS0_S0_S0_S0_S0_S0_S0_mE3s_m[256];
	// demoted variable
	.shared .align 4 .b8 _ZZ15cuda_mean_shiftPiS_PfS0_S0_S0_S0_S0_S0_S0_mE7s_y_new[256];
	// demoted variable
	.shared .align 4 .b8 _ZZ15cuda_mean_shiftPiS_PfS0_S0_S0_S0_S0_S0_S0_mE7s_numer[256];
	// demoted variable
	.shared .align 4 .b8 _ZZ15cuda_mean_shiftPiS_PfS0_S0_S0_S0_S0_S0_S0_mE7s_denom[256];
	// demoted variable
	.shared .align 4 .b8 _ZZ15cuda_mean_shiftPiS_PfS0_S0_S0_S0_S0_S0_S0_mE4diff[256];
	ld.param.u64 	%rd13, [_Z15cuda_mean_shiftPiS_PfS0_S0_S0_S0_S0_S0_S0_m_param_0];
	ld.param.u64 	%rd14, [_Z15cuda_mean_shiftPiS_PfS0_S0_S0_S0_S0_S0_S0_m_param_1];
	ld.param.u64 	%rd15, [_Z15cuda_mean_shiftPiS_PfS0_S0_S0_S0_S0_S0_S0_m_param_3];
	ld.param.u64 	%rd16, [_Z15cuda_mean_shiftPiS_PfS0_S0_S0_S0_S0_S0_S0_m_param_4];
	ld.param.u64 	%rd17, [_Z15cuda_mean_shiftPiS_PfS0_S0_S0_S0_S0_S0_S0_m_param_6];
	cvta.to.global.u64 	%rd1, %rd15;
	cvta.to.global.u64 	%rd2, %rd14;
	cvta.to.global.u64 	%rd3, %rd13;
	cvta.to.global.u64 	%rd18, %rd17;
	cvta.to.global.u64 	%rd19, %rd16;
	mov.u32 	%r1, %tid.x;
	mov.u32 	%r26, %ctaid.x;
	mov.u32 	%r2, %ntid.x;
	mul.lo.s32 	%r3, %r26, %r2;
	add.s32 	%r27, %r3, %r1;
	mul.wide.s32 	%rd20, %r27, 4;
	add.s64 	%rd4, %rd19, %rd20;
	ld.global.f32 	%f35, [%rd4];
	shl.b32 	%r28, %r1, 2;
	mov.u32 	%r29, _ZZ15cuda_mean_shiftPiS_PfS0_S0_S0_S0_S0_S0_S0_mE3s_y;
	add.s32 	%r4, %r29, %r28;
	st.shared.f32 	[%r4], %f35;
	add.s64 	%rd5, %rd18, %rd20;
	ld.global.f32 	%f36, [%rd5];
	mov.u32 	%r30, _ZZ15cuda_mean_shiftPiS_PfS0_S0_S0_S0_S0_S0_S0_mE3s_m;
	add.s32 	%r5, %r30, %r28;
	st.shared.f32 	[%r5], %f36;
	mov.u32 	%r31, _ZZ15cuda_mean_shiftPiS_PfS0_S0_S0_S0_S0_S0_S0_mE7s_numer;
	add.s32 	%r6, %r31, %r28;
	mov.b32 	%r32, 0;
	st.shared.u32 	[%r6], %r32;
	mov.u32 	%r33, _ZZ15cuda_mean_shiftPiS_PfS0_S0_S0_S0_S0_S0_S0_mE7s_denom;
	add.s32 	%r7, %r33, %r28;
	st.shared.u32 	[%r7], %r32;
	bar.sync 	0;
	ld.global.u32 	%r8, [%rd3];
	ld.global.u32 	%r34, [%rd2];
	mul.lo.s32 	%r35, %r34, %r8;
	setp.ge.s32 	%p1, %r27, %r35;
	@%p1 bra 	$L__BB0_39;
	setp.lt.s32 	%p2, %r8, 1;
	@%p2 bra 	$L__BB0_38;
	ld.param.u64 	%rd30, [_Z15cuda_mean_shiftPiS_PfS0_S0_S0_S0_S0_S0_S0_m_param_7];
	cvta.to.global.u64 	%rd6, %rd30;
	mov.b32 	%r94, 0;
	mov.u32 	%r51, _ZZ15cuda_mean_shiftPiS_PfS0_S0_S0_S0_S0_S0_S0_mE4diff;
	add.s32 	%r52, %r51, %r28;
$L__BB0_3:
	cvt.u64.u32 	%rd7, %r94;
	ld.shared.f32 	%f38, [%r4];
	ld.global.u32 	%r37, [%rd2];
	mad.lo.s32 	%r38, %r37, %r94, %r1;
	mul.wide.s32 	%rd21, %r38, 4;
	add.s64 	%rd22, %rd1, %rd21;
	ld.global.f32 	%f39, [%rd22];
	sub.f32 	%f1, %f38, %f39;
	abs.f32 	%f2, %f1;
	setp.eq.f32 	%p3, %f1, 0f3F800000;
	mov.f32 	%f249, 0f3F800000;
	@%p3 bra 	$L__BB0_8;
	setp.num.f32 	%p4, %f2, %f2;
	@%p4 bra 	$L__BB0_6;
	mov.f32 	%f97, 0f40000000;
	add.rn.f32 	%f249, %f1, %f97;
	bra.uni 	$L__BB0_8;
$L__BB0_6:
	abs.f32 	%f40, %f1;
	setp.lt.f32 	%p5, %f40, 0f00800000;
	mul.f32 	%f42, %f40, 0f4B800000;
	selp.f32 	%f43, %f42, %f40, %p5;
	mov.b32 	%r39, %f43;
	add.s32 	%r40, %r39, -1060439283;
	and.b32  	%r41, %r40, -8388608;
	sub.s32 	%r42, %r39, %r41;
	mov.b32 	%f44, %r42;
	cvt.rn.f32.s32 	%f45, %r41;
	selp.f32 	%f46, 0fC1C00000, 0f00000000, %p5;
	fma.rn.f32 	%f47, %f45, 0f34000000, %f46;
	add.f32 	%f48, %f44, 0fBF800000;
	add.f32 	%f49, %f44, 0f3F800000;
	rcp.approx.ftz.f32 	%f50, %f49;
	add.f32 	%f51, %f48, %f48;
	mul.f32 	%f52, %f51, %f50;
	mul.f32 	%f53, %f52, %f52;
	neg.f32 	%f54, %f52;
	sub.f32 	%f55, %f48, %f52;
	add.f32 	%f56, %f55, %f55;
	fma.rn.f32 	%f57, %f54, %f48, %f56;
	mul.rn.f32 	%f58, %f50, %f57;
	fma.rn.f32 	%f59, %f53, 0f3A2C32E4, 0f3B52E7DB;
	fma.rn.f32 	%f60, %f59, %f53, 0f3C93BB73;
	fma.rn.f32 	%f61, %f60, %f53, 0f3DF6384F;
	mul.rn.f32 	%f62, %f61, %f53;
	fma.rn.f32 	%f63, %f52, 0f3FB8AA3B, %f47;
	mul.f32 	%f64, %f62, 0f40400000;
	sub.f32 	%f65, %f47, %f63;
	fma.rn.f32 	%f66, %f52, 0f3FB8AA3B, %f65;
	fma.rn.f32 	%f67, %f58, 0f3FB8AA3B, %f66;
	fma.rn.f32 	%f68, %f52, 0f32A55E34, %f67;
	fma.rn.f32 	%f69, %f64, %f58, %f68;
	fma.rn.f32 	%f70, %f62, %f52, %f69;
	add.rn.f32 	%f71, %f63, %f70;
	mov.f32 	%f72, 0f40000000;
	mul.rn.f32 	%f73, %f71, %f72;
	cvt.rni.f32.f32 	%f74, %f73;
	sub.f32 	%f75, %f73, %f74;
	neg.f32 	%f76, %f73;
	fma.rn.f32 	%f77, %f71, 0f40000000, %f76;
	neg.f32 	%f78, %f63;
	add.rn.f32 	%f79, %f71, %f78;
	neg.f32 	%f80, %f79;
	add.rn.f32 	%f81, %f70, %f80;
	fma.rn.f32 	%f82, %f81, 0f40000000, %f77;
	add.f32 	%f83, %f75, %f82;
	setp.gt.f32 	%p6, %f74, 0f00000000;
	selp.b32 	%r43, 0, -2097152000, %p6;
	setp.neu.f32 	%p7, %f1, 0f00000000;
	setp.neu.f32 	%p8, %f40, 0f7F800000;
	setp.lt.f32 	%p9, %f73, 0f00000000;
	selp.f32 	%f84, 0f00000000, 0f7F800000, %p9;
	abs.f32 	%f85, %f73;
	setp.gt.f32 	%p10, %f85, 0f43180000;
	cvt.rzi.s32.f32 	%r44, %f74;
	shl.b32 	%r45, %r44, 23;
	sub.s32 	%r46, %r45, %r43;
	mov.b32 	%f86, %r46;
	add.s32 	%r47, %r43, 2130706432;
	mov.b32 	%f87, %r47;
	fma.rn.f32 	%f88, %f83, 0f391FCB8E, 0f3AAF85ED;
	fma.rn.f32 	%f89, %f88, %f83, 0f3C1D9856;
	fma.rn.f32 	%f90, %f89, %f83, 0f3D6357BB;
	fma.rn.f32 	%f91, %f90, %f83, 0f3E75FDEC;
	fma.rn.f32 	%f92, %f91, %f83, 0f3F317218;
	fma.rn.f32 	%f93, %f92, %f83, 0f3F800000;
	mul.f32 	%f94, %f93, %f87;
	mul.f32 	%f95, %f94, %f86;
	selp.f32 	%f249, %f84, %f95, %p10;
	and.pred  	%p11, %p7, %p8;
	@%p11 bra 	$L__BB0_8;
	add.f32 	%f96, %f1, %f1;
	mov.b32 	%r48, %f96;
	and.b32  	%r49, %r48, 2147483647;
	mov.b32 	%f249, %r49;
$L__BB0_8:
	st.shared.f32 	[%r52], %f249;
	bar.sync 	0;
	ld.global.u32 	%r10, [%rd2];
	setp.lt.s32 	%p12, %r10, 1;
	mov.f32 	%f257, 0f00000000;
	@%p12 bra 	$L__BB0_22;
	setp.lt.u32 	%p13, %r10, 16;
	mov.b32 	%r98, 0;
	mov.f32 	%f257, 0f00000000;
	@%p13 bra 	$L__BB0_12;
	mov.u32 	%r55, _ZZ15cuda_mean_shiftPiS_PfS0_S0_S0_S0_S0_S0_S0_mE4diff;
	add.s32 	%r95, %r55, 32;
	and.b32  	%r98, %r10, 2147483632;
	neg.s32 	%r96, %r98;
	mov.f32 	%f257, 0f00000000;
$L__BB0_11:
	.pragma "nounroll";
	ld.shared.f32 	%f102, [%r95+-32];
	add.f32 	%f103, %f257, %f102;
	ld.shared.f32 	%f104, [%r95+-28];
	add.f32 	%f105, %f103, %f104;
	ld.shared.f32 	%f106, [%r95+-24];
	add.f32 	%f107, %f105, %f106;
	ld.shared.f32 	%f108, [%r95+-20];
	add.f32 	%f109, %f107, %f108;
	ld.shared.f32 	%f110, [%r95+-16];
	add.f32 	%f111, %f109, %f110;
	ld.shared.f32 	%f112, [%r95+-12];
	add.f32 	%f113, %f111, %f112;
	ld.shared.f32 	%f114, [%r95+-8];
	add.f32 	%f115, %f113, %f114;
	ld.shared.f32 	%f116, [%r95+-4];
	add.f32 	%f117, %f115, %f116;
	ld.shared.f32 	%f118, [%r95];
	add.f32 	%f119, %f117, %f118;
	ld.shared.f32 	%f120, [%r95+4];
	add.f32 	%f121, %f119, %f120;
	ld.shared.f32 	%f122, [%r95+8];
	add.f32 	%f123, %f121, %f122;
	ld.shared.f32 	%f124, [%r95+12];
	add.f32 	%f125, %f123, %f124;
	ld.shared.f32 	%f126, [%r95+16];
	add.f32 	%f127, %f125, %f126;
	ld.shared.f32 	%f128, [%r95+20];
	add.f32 	%f129, %f127, %f128;
	ld.shared.f32 	%f130, [%r95+24];
	add.f32 	%f131, %f129, %f130;
	ld.shared.f32 	%f132, [%r95+28];
	add.f32 	%f257, %f131, %f132;
	add.s32 	%r96, %r96, 16;
	add.s32 	%r95, %r95, 64;
	setp.ne.s32 	%p14, %r96, 0;
	@%p14 bra 	$L__BB0_11;
$L__BB0_12:
	and.b32  	%r57, %r10, 15;
	setp.eq.s32 	%p15, %r57, 0;
	@%p15 bra 	$L__BB0_22;
	setp.lt.u32 	%p16, %r57, 8;
	@%p16 bra 	$L__BB0_15;
	shl.b32 	%r59, %r98, 2;
	mov.u32 	%r60, _ZZ15cuda_mean_shiftPiS_PfS0_S0_S0_S0_S0_S0_S0_mE4diff;
	add.s32 	%r61, %r60, %r59;
	ld.shared.f32 	%f134, [%r61];
	add.f32 	%f135, %f257, %f134;
	ld.shared.f32 	%f136, [%r61+4];
	add.f32 	%f137, %f135, %f136;
	ld.shared.f32 	%f138, [%r61+8];
	add.f32 	%f139, %f137, %f138;
	ld.shared.f32 	%f140, [%r61+12];
	add.f32 	%f141, %f139, %f140;
	ld.shared.f32 	%f142, [%r61+16];
	add.f32 	%f143, %f141, %f142;
	ld.shared.f32 	%f144, [%r61+20];
	add.f32 	%f145, %f143, %f144;
	ld.shared.f32 	%f146, [%r61+24];
	add.f32 	%f147, %f145, %f146;
	ld.shared.f32 	%f148, [%r61+28];
	add.f32 	%f257, %f147, %f148;
	add.s32 	%r98, %r98, 8;
$L__BB0_15:
	and.b32  	%r62, %r10, 7;
	setp.eq.s32 	%p17, %r62, 0;
	@%p17 bra 	$L__BB0_22;
	and.b32  	%r20, %r10, 3;
	setp.lt.u32 	%p18, %r62, 4;
	@%p18 bra 	$L__BB0_18;
	shl.b32 	%r64, %r98, 2;
	mov.u32 	%r65, _ZZ15cuda_mean_shiftPiS_PfS0_S0_S0_S0_S0_S0_S0_mE4diff;
	add.s32 	%r66, %r65, %r64;
	ld.shared.f32 	%f150, [%r66];
	add.f32 	%f151, %f257, %f150;
	ld.shared.f32 	%f152, [%r66+4];
	add.f32 	%f153, %f151, %f152;
	ld.shared.f32 	%f154, [%r66+8];
	add.f32 	%f155, %f153, %f154;
	ld.shared.f32 	%f156, [%r66+12];
	add.f32 	%f257, %f155, %f156;
	add.s32 	%r98, %r98, 4;
$L__BB0_18:
	setp.eq.s32 	%p19, %r20, 0;
	@%p19 bra 	$L__BB0_22;
	shl.b32 	%r67, %r98, 2;
	mov.u32 	%r68, _ZZ15cuda_mean_shiftPiS_PfS0_S0_S0_S0_S0_S0_S0_mE4diff;
	add.s32 	%r23, %r68, %r67;
	ld.shared.f32 	%f157, [%r23];
	add.f32 	%f257, %f257, %f157;
	setp.eq.s32 	%p20, %r20, 1;
	@%p20 bra 	$L__BB0_22;
	ld.shared.f32 	%f158, [%r23+4];
	add.f32 	%f257, %f257, %f158;
	setp.eq.s32 	%p21, %r20, 2;
	@%p21 bra 	$L__BB0_22;
	ld.shared.f32 	%f159, [%r23+8];
	add.f32 	%f257, %f257, %f159;
$L__BB0_22:
	ld.param.u64 	%rd29, [_Z15cuda_mean_shiftPiS_PfS0_S0_S0_S0_S0_S0_S0_m_param_2];
	sqrt.rn.f32 	%f21, %f257;
	cvta.to.global.u64 	%rd23, %rd29;
	ld.global.f32 	%f22, [%rd23];
	abs.f32 	%f23, %f22;
	setp.lt.f32 	%p22, %f23, 0f00800000;
	mul.f32 	%f161, %f23, 0f4B800000;
	selp.f32 	%f162, %f161, %f23, %p22;
	selp.f32 	%f163, 0fC1C00000, 0f00000000, %p22;
	mov.b32 	%r69, %f162;
	add.s32 	%r70, %r69, -1060439283;
	and.b32  	%r71, %r70, -8388608;
	sub.s32 	%r72, %r69, %r71;
	mov.b32 	%f164, %r72;
	cvt.rn.f32.s32 	%f165, %r71;
	fma.rn.f32 	%f166, %f165, 0f34000000, %f163;
	add.f32 	%f167, %f164, 0fBF800000;
	add.f32 	%f168, %f164, 0f3F800000;
	rcp.approx.ftz.f32 	%f169, %f168;
	add.f32 	%f170, %f167, %f167;
	mul.f32 	%f171, %f170, %f169;
	mul.f32 	%f172, %f171, %f171;
	sub.f32 	%f173, %f167, %f171;
	add.f32 	%f174, %f173, %f173;
	neg.f32 	%f175, %f171;
	fma.rn.f32 	%f176, %f175, %f167, %f174;
	mul.rn.f32 	%f177, %f169, %f176;
	fma.rn.f32 	%f178, %f172, 0f3A2C32E4, 0f3B52E7DB;
	fma.rn.f32 	%f179, %f178, %f172, 0f3C93BB73;
	fma.rn.f32 	%f180, %f179, %f172, 0f3DF6384F;
	mul.rn.f32 	%f181, %f180, %f172;
	fma.rn.f32 	%f182, %f171, 0f3FB8AA3B, %f166;
	sub.f32 	%f183, %f166, %f182;
	fma.rn.f32 	%f184, %f171, 0f3FB8AA3B, %f183;
	fma.rn.f32 	%f185, %f177, 0f3FB8AA3B, %f184;
	fma.rn.f32 	%f186, %f171, 0f32A55E34, %f185;
	mul.f32 	%f187, %f181, 0f40400000;
	fma.rn.f32 	%f188, %f187, %f177, %f186;
	fma.rn.f32 	%f189, %f181, %f171, %f188;
	add.rn.f32 	%f190, %f182, %f189;
	neg.f32 	%f191, %f182;
	add.rn.f32 	%f192, %f190, %f191;
	neg.f32 	%f193, %f192;
	add.rn.f32 	%f194, %f189, %f193;
	mov.f32 	%f195, 0f40000000;
	mul.rn.f32 	%f196, %f190, %f195;
	neg.f32 	%f197, %f196;
	fma.rn.f32 	%f198, %f190, 0f40000000, %f197;
	fma.rn.f32 	%f199, %f194, 0f40000000, %f198;
	cvt.rni.f32.f32 	%f200, %f196;
	sub.f32 	%f201, %f196, %f200;
	add.f32 	%f202, %f201, %f199;
	fma.rn.f32 	%f203, %f202, 0f391FCB8E, 0f3AAF85ED;
	fma.rn.f32 	%f204, %f203, %f202, 0f3C1D9856;
	fma.rn.f32 	%f205, %f204, %f202, 0f3D6357BB;
	fma.rn.f32 	%f206, %f205, %f202, 0f3E75FDEC;
	fma.rn.f32 	%f207, %f206, %f202, 0f3F317218;
	fma.rn.f32 	%f208, %f207, %f202, 0f3F800000;
	cvt.rzi.s32.f32 	%r73, %f200;
	setp.gt.f32 	%p23, %f200, 0f00000000;
	selp.b32 	%r74, 0, -2097152000, %p23;
	add.s32 	%r75, %r74, 2130706432;
	mov.b32 	%f209, %r75;
	mul.f32 	%f210, %f208, %f209;
	shl.b32 	%r76, %r73, 23;
	sub.s32 	%r77, %r76, %r74;
	mov.b32 	%f211, %r77;
	mul.f32 	%f212, %f210, %f211;
	abs.f32 	%f213, %f196;
	setp.gt.f32 	%p24, %f213, 0f43180000;
	setp.lt.f32 	%p25, %f196, 0f00000000;
	selp.f32 	%f214, 0f00000000, 0f7F800000, %p25;
	selp.f32 	%f24, %f214, %f212, %p24;
	setp.eq.f32 	%p26, %f22, 0f3F800000;
	mov.f32 	%f258, 0f3F800000;
	@%p26 bra 	$L__BB0_27;
	setp.num.f32 	%p27, %f23, %f23;
	@%p27 bra 	$L__BB0_25;
	mov.f32 	%f216, 0f40000000;
	add.rn.f32 	%f258, %f22, %f216;
	bra.uni 	$L__BB0_27;
$L__BB0_25:
	setp.neu.f32 	%p28, %f22, 0f00000000;
	setp.neu.f32 	%p29, %f23, 0f7F800000;
	and.pred  	%p30, %p28, %p29;
	mov.f32 	%f258, %f24;
	@%p30 bra 	$L__BB0_27;
	add.f32 	%f215, %f22, %f22;
	mov.b32 	%r78, %f215;
	and.b32  	%r79, %r78, 2147483647;
	mov.b32 	%f258, %r79;
$L__BB0_27:
	ld.param.u64 	%rd31, [_Z15cuda_mean_shiftPiS_PfS0_S0_S0_S0_S0_S0_S0_m_param_10];
	mad.lo.s64 	%rd8, %rd31, %rd7, %rd6;
	setp.leu.f32 	%p31, %f21, %f258;
	div.u32 	%r24, %r3, %r2;
	mul.wide.u32 	%rd24, %r24, 4;
	add.s64 	%rd9, %rd8, %rd24;
	@%p31 bra 	$L__BB0_29;
	mov.b32 	%r84, 0;
	st.global.u32 	[%rd9], %r84;
	mov.f32 	%f261, 0f00000000;
	bra.uni 	$L__BB0_35;
$L__BB0_29:
	mov.f32 	%f259, 0f3F800000;
	@%p26 bra 	$L__BB0_34;
	setp.num.f32 	%p33, %f23, %f23;
	@%p33 bra 	$L__BB0_32;
	mov.f32 	%f219, 0f40000000;
	add.rn.f32 	%f259, %f22, %f219;
	bra.uni 	$L__BB0_34;
$L__BB0_32:
	setp.neu.f32 	%p34, %f22, 0f00000000;
	setp.neu.f32 	%p35, %f23, 0f7F800000;
	and.pred  	%p36, %p34, %p35;
	mov.f32 	%f259, %f24;
	@%p36 bra 	$L__BB0_34;
	add.f32 	%f218, %f22, %f22;
	mov.b32 	%r80, %f218;
	and.b32  	%r81, %r80, 2147483647;
	mov.b32 	%f259, %r81;
$L__BB0_34:
	add.f32 	%f220, %f259, %f259;
	neg.f32 	%f221, %f21;
	div.rn.f32 	%f222, %f221, %f220;
	fma.rn.f32 	%f223, %f222, 0f3BBB989D, 0f3F000000;
	cvt.sat.f32.f32 	%f224, %f223;
	mov.f32 	%f225, 0f4B400001;
	mov.f32 	%f226, 0f437C0000;
	fma.rm.f32 	%f227, %f224, %f226, %f225;
	add.f32 	%f228, %f227, 0fCB40007F;
	neg.f32 	%f229, %f228;
	fma.rn.f32 	%f230, %f222, 0f3FB8AA3B, %f229;
	fma.rn.f32 	%f231, %f222, 0f32A57060, %f230;
	mov.b32 	%r82, %f227;
	shl.b32 	%r83, %r82, 23;
	mov.b32 	%f232, %r83;
	ex2.approx.ftz.f32 	%f233, %f231;
	mul.f32 	%f261, %f233, %f232;
	st.global.f32 	[%rd9], %f261;
$L__BB0_35:
	cvt.u32.u64 	%r85, %rd7;
	setp.ne.s32 	%p37, %r24, %r85;
	@%p37 bra 	$L__BB0_37;
	shl.b64 	%rd25, %rd7, 2;
	add.s64 	%rd26, %rd8, %rd25;
	ld.global.f32 	%f235, [%rd26];
	add.f32 	%f236, %f235, 0f3F800000;
	st.global.f32 	[%rd26], %f236;
	ld.global.f32 	%f261, [%rd9];
$L__BB0_37:
	ld.global.u32 	%r87, [%rd2];
	mad.lo.s32 	%r88, %r87, %r85, %r1;
	mul.wide.s32 	%rd27, %r88, 4;
	add.s64 	%rd28, %rd1, %rd27;
	ld.global.f32 	%f237, [%rd28];
	ld.shared.f32 	%f238, [%r6];
	fma.rn.f32 	%f239, %f261, %f237, %f238;
	st.shared.f32 	[%r6], %f239;
	ld.shared.f32 	%f240, [%r7];
	add.f32 	%f241, %f261, %f240;
	st.shared.f32 	[%r7], %f241;
	bar.sync 	0;
	add.s32 	%r94, %r85, 1;
	ld.global.u32 	%r89, [%rd3];
	setp.lt.s32 	%p38, %r94, %r89;
	@%p38 bra 	$L__BB0_3;
$L__BB0_38:
	ld.shared.f32 	%f242, [%r6];
	ld.shared.f32 	%f243, [%r7];
	div.rn.f32 	%f244, %f242, %f243;
	shl.b32 	%r90, %r1, 2;
	mov.u32 	%r91, _ZZ15cuda_mean_shiftPiS_PfS0_S0_S0_S0_S0_S0_S0_mE7s_y_new;
	add.s32 	%r92, %r91, %r90;
	st.shared.f32 	[%r92], %f244;
	ld.shared.f32 	%f245, [%r4];
	sub.f32 	%f246, %f244, %f245;
	st.shared.f32 	[%r5], %f246;
	st.shared.f32 	[%r4], %f244;
	mov.b32 	%r93, 0;
	st.shared.u32 	[%r6], %r93;
	st.shared.u32 	[%r7], %r93;
	bar.sync 	0;
$L__BB0_39:
	ld.shared.f32 	%f247, [%r4];
	st.global.f32 	[%rd4], %f247;
	ld.shared.f32 	%f248, [%r5];
	st.global.f32 	[%rd5], %f248;
	bar.sync 	0;
	ret;

}


// ===== COMPILED SASS (sm_100) =====

	.target	sm_100

	.elftype	@"ET_EXEC"


//--------------------- .note.nv.tkinfo           --------------------------
	.section	.note.nv.tkinfo,"",@"SHT_NOTE"
	.sectionflags	@"SHF_NOTE_NV_TKINFO"
	.tkinfo
        /*0018*/ 	.word	0x00000002
        /*0030*/ 	.string	""
        /*0030*/ 	.string	"ptxas"
        /*0030*/ 	.string	"Cuda compilation tools, release 13.0, V13.0.88"
        /*0030*/ 	.string	"Build cuda_13.0.r13.0/compiler.36424714_0"
        /*0030*/ 	.string	"-arch sm_100 -m 64 "



//--------------------- .note.nv.cuinfo           --------------------------
	.section	.note.nv.cuinfo,"",@"SHT_NOTE"
	.sectionflags	@"SHF_NOTE_NV_CUINFO"
        /*0018*/ 	.short	0x0002
        /*001a*/ 	.short	0x0064
        /*001c*/ 	.short	0x0082
	.zero		2


//--------------------- .nv.info                  --------------------------
	.section	.nv.info,"",@"SHT_CUDA_INFO"
	.align	4


	//----- nvinfo : EIATTR_REGCOUNT
	.align		4
        /*0000*/ 	.byte	0x04, 0x2f
        /*0002*/ 	.short	(.L_1 - .L_0)
	.align		4
.L_0:
        /*0004*/ 	.word	index@(_Z15cuda_mean_shiftPiS_PfS0_S0_S0_S0_S0_S0_S0_m)
        /*0008*/ 	.word	0x00000022


	//----- nvinfo : EIATTR_FRAME_SIZE
	.align		4
.L_1:
        /*000c*/ 	.byte	0x04, 0x11
        /*000e*/ 	.short	(.L_3 - .L_2)
	.align		4
.L_2:
        /*0010*/ 	.word	index@($__internal_1_$__cuda_sm3x_div_rn_noftz_f32_slowpath)
        /*0014*/ 	.word	0x00000000


	//----- nvinfo : EIATTR_FRAME_SIZE
	.align		4
.L_3:
        /*0018*/ 	.byte	0x04, 0x11
        /*001a*/ 	.short	(.L_5 - .L_4)
	.align		4
.L_4:
        /*001c*/ 	.word	index@($__internal_0_$__cuda_sm20_sqrt_rn_f32_slowpath)
        /*0020*/ 	.word	0x00000000


	//----- nvinfo : EIATTR_FRAME_SIZE
	.align		4
.L_5:
        /*0024*/ 	.byte	0x04, 0x11
        /*0026*/ 	.short	(.L_7 - .L_6)
	.align		4
.L_6:
        /*0028*/ 	.word	index@(_Z15cuda_mean_shiftPiS_PfS0_S0_S0_S0_S0_S0_S0_m)
        /*002c*/ 	.word	0x00000000


	//----- nvinfo : EIATTR_MIN_STACK_SIZE
	.align		4
.L_7:
        /*0030*/ 	.byte	0x04, 0x12
        /*0032*/ 	.short	(.L_9 - .L_8)
	.align		4
.L_8:
        /*0034*/ 	.word	index@(_Z15cuda_mean_shiftPiS_PfS0_S0_S0_S0_S0_S0_S0_m)
        /*0038*/ 	.word	0x00000000
.L_9:


//--------------------- .nv.compat                --------------------------
	.section	.nv.compat,"",@"SHT_CUDA_COMPAT_INFO"
	.align	4
        /*0000*/ 	.byte	0x02, 0x09, 0x00, 0x00, 0x02, 0x02, 0x01, 0x00, 0x02, 0x05, 0x05, 0x00, 0x03, 0x07, 0x01, 0x01
        /*0010*/ 	.byte	0x02, 0x03, 0x00, 0x00, 0x02, 0x06, 0x01, 0x00, 0x04, 0x0b, 0x08, 0x00, 0x01, 0x00, 0x00, 0x00
        /*0020*/ 	.byte	0x00, 0x00, 0x00, 0x00


//--------------------- .nv.info._Z15cuda_mean_shiftPiS_PfS0_S0_S0_S0_S0_S0_S0_m --------------------------
	.section	.nv.info._Z15cuda_mean_shiftPiS_PfS0_S0_S0_S0_S0_S0_S0_m,"",@"SHT_CUDA_INFO"
	.sectionflags	@""
	.align	4


	//----- nvinfo : EIATTR_CUDA_API_VERSION
	.align		4
        /*0000*/ 	.byte	0x04, 0x37
        /*0002*/ 	.short	(.L_11 - .L_10)
.L_10:
        /*0004*/ 	.word	0x00000082


	//----- nvinfo : EIATTR_KPARAM_INFO
	.align		4
.L_11:
        /*0008*/ 	.byte	0x04, 0x17
        /*000a*/ 	.short	(.L_13 - .L_12)
.L_12:
        /*000c*/ 	.word	0x00000000
        /*0010*/ 	.short	0x000a
        /*0012*/ 	.short	0x0050
        /*0014*/ 	.byte	0x00, 0xf0, 0x21, 0x00


	//----- nvinfo : EIATTR_KPARAM_INFO
	.align		4
.L_13:
        /*0018*/ 	.byte	0x04, 0x17
        /*001a*/ 	.short	(.L_15 - .L_14)
.L_14:
        /*001c*/ 	.word	0x00000000
        /*0020*/ 	.short	0x0009
        /*0022*/ 	.short	0x0048
        /*0024*/ 	.byte	0x00, 0xf5, 0x21, 0x00


	//----- nvinfo : EIATTR_KPARAM_INFO
	.align		4
.L_15:
        /*0028*/ 	.byte	0x04, 0x17
        /*002a*/ 	.short	(.L_17 - .L_16)
.L_16:
        /*002c*/ 	.word	0x00000000
        /*0030*/ 	.short	0x0008
        /*0032*/ 	.short	0x0040
        /*0034*/ 	.byte	0x00, 0xf5, 0x21, 0x00


	//----- nvinfo : EIATTR_KPARAM_INFO
	.align		4
.L_17:
        /*0038*/ 	.byte	0x04, 0x17
        /*003a*/ 	.short	(.L_19 - .L_18)
.L_18:
        /*003c*/ 	.word	0x00000000
        /*0040*/ 	.short	0x0007
        /*0042*/ 	.short	0x0038
        /*0044*/ 	.byte	0x00, 0xf5, 0x21, 0x00


	//----- nvinfo : EIATTR_KPARAM_INFO
	.align		4
.L_19:
        /*0048*/ 	.byte	0x04, 0x17
        /*004a*/ 	.short	(.L_21 - .L_20)
.L_20:
        /*004c*/ 	.word	0x00000000
        /*0050*/ 	.short	0x0006
        /*0052*/ 	.short	0x0030
        /*0054*/ 	.byte	0x00, 0xf5, 0x21, 0x00


	//----- nvinfo : EIATTR_KPARAM_INFO
	.align		4
.L_21:
        /*0058*/ 	.byte	0x04, 0x17
        /*005a*/ 	.short	(.L_23 - .L_22)
.L_22:
        /*005c*/ 	.word	0x00000000
        /*0060*/ 	.short	0x0005
        /*0062*/ 	.short	0x0028
        /*0064*/ 	.byte	0x00, 0xf5, 0x21, 0x00


	//----- nvinfo : EIATTR_KPARAM_INFO
	.align		4
.L_23:
        /*0068*/ 	.byte	0x04, 0x17
        /*006a*/ 	.short	(.L_25 - .L_24)
.L_24:
        /*006c*/ 	.word	0x00000000
        /*0070*/ 	.short	0x0004
        /*0072*/ 	.short	0x0020
        /*0074*/ 	.byte	0x00, 0xf5, 0x21, 0x00


	//----- nvinfo : EIATTR_KPARAM_INFO
	.align		4
.L_25:
        /*0078*/ 	.byte	0x04, 0x17
        /*007a*/ 	.short	(.L_27 - .L_26)
.L_26:
        /*007c*/ 	.word	0x00000000
        /*0080*/ 	.short	0x0003
        /*0082*/ 	.short	0x0018
        /*0084*/ 	.byte	0x00, 0xf5, 0x21, 0x00


	//----- nvinfo : EIATTR_KPARAM_INFO
	.align		4
.L_27:
        /*0088*/ 	.byte	0x04, 0x17
        /*008a*/ 	.short	(.L_29 - .L_28)
.L_28:
        /*008c*/ 	.word	0x00000000
        /*0090*/ 	.short	0x0002
        /*0092*/ 	.short	0x0010
        /*0094*/ 	.byte	0x00, 0xf5, 0x21, 0x00


	//----- nvinfo : EIATTR_KPARAM_INFO
	.align		4
.L_29:
        /*0098*/ 	.byte	0x04, 0x17
        /*009a*/ 	.short	(.L_31 - .L_30)
.L_30:
        /*009c*/ 	.word	0x00000000
        /*00a0*/ 	.short	0x0001
        /*00a2*/ 	.short	0x0008
        /*00a4*/ 	.byte	0x00, 0xf5, 0x21, 0x00


	//----- nvinfo : EIATTR_KPARAM_INFO
	.align		4
.L_31:
        /*00a8*/ 	.byte	0x04, 0x17
        /*00aa*/ 	.short	(.L_33 - .L_32)
.L_32:
        /*00ac*/ 	.word	0x00000000
        /*00b0*/ 	.short	0x0000
        /*00b2*/ 	.short	0x0000
        /*00b4*/ 	.byte	0x00, 0xf5, 0x21, 0x00


	//----- nvinfo : EIATTR_SPARSE_MMA_MASK
	.align		4
.L_33:
        /*00b8*/ 	.byte	0x03, 0x50
        /*00ba*/ 	.short	0x0000


	//----- nvinfo : EIATTR_MAXREG_COUNT
	.align		4
        /*00bc*/ 	.byte	0x03, 0x1b
        /*00be*/ 	.short	0x00ff


	//----- nvinfo : EIATTR_NUM_BARRIERS
	.align		4
        /*00c0*/ 	.byte	0x02, 0x4c
        /*00c2*/ 	.byte	0x01
	.zero		1


	//----- nvinfo : EIATTR_MERCURY_ISA_VERSION
	.align		4
        /*00c4*/ 	.byte	0x03, 0x5f
        /*00c6*/ 	.short	0x0101


	//----- nvinfo : EIATTR_UNUSED_LOAD_BYTE_OFFSET
	.align		4
        /*00c8*/ 	.byte	0x04, 0x44
        /*00ca*/ 	.short	(.L_35 - .L_34)


	//   ....[0]....
.L_34:
        /*00cc*/ 	.word	0x00000d10
        /*00d0*/ 	.word	0x00000fff


	//----- nvinfo : EIATTR_VRC_CTA_INIT_COUNT
	.align		4
.L_35:
        /*00d4*/ 	.byte	0x02, 0x4a
	.zero		1
	.zero		1


	//----- nvinfo : EIATTR_EXIT_INSTR_OFFSETS
	.align		4
        /*00d8*/ 	.byte	0x04, 0x1c
        /*00da*/ 	.short	(.L_37 - .L_36)


	//   ....[0]....
.L_36:
        /*00dc*/ 	.word	0x00001ac0


	//----- nvinfo : EIATTR_CRS_STACK_SIZE
	.align		4
.L_37:
        /*00e0*/ 	.byte	0x04, 0x1e
        /*00e2*/ 	.short	(.L_39 - .L_38)
.L_38:
        /*00e4*/ 	.word	0x00000000


	//----- nvinfo : EIATTR_CBANK_PARAM_SIZE
	.align		4
.L_39:
        /*00e8*/ 	.byte	0x03, 0x19
        /*00ea*/ 	.short	0x0058


	//----- nvinfo : EIATTR_PARAM_CBANK
	.align		4
        /*00ec*/ 	.byte	0x04, 0x0a
        /*00ee*/ 	.short	(.L_41 - .L_40)
	.align		4
.L_40:
        /*00f0*/ 	.word	index@(.nv.constant0._Z15cuda_mean_shiftPiS_PfS0_S0_S0_S0_S0_S0_S0_m)
        /*00f4*/ 	.short	0x0380
        /*00f6*/ 	.short	0x0058


	//----- nvinfo : EIATTR_SW_WAR
	.align		4
.L_41:
        /*00f8*/ 	.byte	0x04, 0x36
        /*00fa*/ 	.short	(.L_43 - .L_42)
.L_42:
        /*00fc*/ 	.word	0x00000008
.L_43:


//--------------------- .nv.callgraph             --------------------------
	.section	.nv.callgraph,"",@"SHT_CUDA_CALLGRAPH"
	.align	4
	.sectionentsize	8
	.align		4
        /*0000*/ 	.word	0x00000000
	.align		4
        /*0004*/ 	.word	0xffffffff
	.align		4
        /*0008*/ 	.word	0x00000000
	.align		4
        /*000c*/ 	.word	0xfffffffe
	.align		4
        /*0010*/ 	.word	0x00000000
	.align		4
        /*0014*/ 	.word	0xfffffffd
	.align		4
        /*0018*/ 	.word	0x00000000
	.align		4
        /*001c*/ 	.word	0xfffffffc


//--------------------- .text._Z15cuda_mean_shiftPiS_PfS0_S0_S0_S0_S0_S0_S0_m --------------------------
	.section	.text._Z15cuda_mean_shiftPiS_PfS0_S0_S0_S0_S0_S0_S0_m,"ax",@progbits
	.align	128
        .global         _Z15cuda_mean_shiftPiS_PfS0_S0_S0_S0_S0_S0_S0_m
        .type           _Z15cuda_mean_shiftPiS_PfS0_S0_S0_S0_S0_S0_S0_m,@function
        .size           _Z15cuda_mean_shiftPiS_PfS0_S0_S0_S0_S0_S0_S0_m,(.L_x_35 - _Z15cuda_mean_shiftPiS_PfS0_S0_S0_S0_S0_S0_S0_m)
        .other          _Z15cuda_mean_shiftPiS_PfS0_S0_S0_S0_S0_S0_S0_m,@"STO_CUDA_ENTRY STV_DEFAULT"
_Z15cuda_mean_shiftPiS_PfS0_S0_S0_S0_S0_S0_S0_m:
.text._Z15cuda_mean_shiftPiS_PfS0_S0_S0_S0_S0_S0_S0_m:
[----:B------:R-:W-:Y:S01]  /*0000*/  LDC R1, c[0x0][0x37c] ;  /* 0x0000df00ff017b82 */ /* 0x000fe20000000800 */
[----:B------:R-:W0:Y:S07]  /*0010*/  S2R R7, SR_TID.X ;  /* 0x0000000000077919 */ /* 0x000e2e0000002100 */
[----:B------:R-:W1:Y:S01]  /*0020*/  S2UR UR4, SR_CTAID.X ;  /* 0x00000000000479c3 */ /* 0x000e620000002500 */
[----:B------:R-:W2:Y:S07]  /*0030*/  LDCU.64 UR10, c[0x0][0x358] ;  /* 0x00006b00ff0a77ac */ /* 0x000eae0008000a00 */
[----:B------:R-:W1:Y:S08]  /*0040*/  LDC R6, c[0x0][0x360] ;  /* 0x0000d800ff067b82 */ /* 0x000e700000000800 */
[----:B------:R-:W3:Y:S08]  /*0050*/  LDC.64 R26, c[0x0][0x3a0] ;  /* 0x0000e800ff1a7b82 */ /* 0x000ef00000000a00 */
[----:B------:R-:W4:Y:S01]  /*0060*/  LDC.64 R24, c[0x0][0x3b0] ;  /* 0x0000ec00ff187b82 */ /* 0x000f220000000a00 */
[----:B-1----:R-:W-:-:S05]  /*0070*/  IMAD R21, R6, UR4, RZ ;  /* 0x0000000406157c24 */ /* 0x002fca000f8e02ff */
[----:B0-----:R-:W-:-:S05]  /*0080*/  IADD3 R13, PT, PT, R21, R7, RZ ;  /* 0x00000007150d7210 */ /* 0x001fca0007ffe0ff */
[----:B---3--:R-:W-:-:S05]  /*0090*/  IMAD.WIDE R26, R13, 0x4, R26 ;  /* 0x000000040d1a7825 */ /* 0x008fca00078e021a */
[----:B--2---:R-:W2:Y:S01]  /*00a0*/  LDG.E R15, desc[UR10][R26.64] ;  /* 0x0000000a1a0f7981 */ /* 0x004ea2000c1e1900 */
[----:B----4-:R-:W-:-:S05]  /*00b0*/  IMAD.WIDE R24, R13, 0x4, R24 ;  /* 0x000000040d187825 */ /* 0x010fca00078e0218 */
[----:B------:R-:W3:Y:S01]  /*00c0*/  LDG.E R0, desc[UR10][R24.64] ;  /* 0x0000000a18007981 */ /* 0x000ee2000c1e1900 */
[----:B------:R-:W0:Y:S01]  /*00d0*/  S2UR UR9, SR_CgaCtaId ;  /* 0x00000000000979c3 */ /* 0x000e220000008800 */
[----:B------:R-:W-:Y:S02]  /*00e0*/  UMOV UR7, 0x400 ;  /* 0x0000040000077882 */ /* 0x000fe40000000000 */
[----:B------:R-:W-:Y:S02]  /*00f0*/  UIADD3 UR4, UPT, UPT, UR7, 0x100, URZ ;  /* 0x0000010007047890 */ /* 0x000fe4000fffe0ff */
[----:B------:R-:W-:Y:S02]  /*0100*/  UIADD3 UR5, UPT, UPT, UR7, 0x300, URZ ;  /* 0x0000030007057890 */ /* 0x000fe4000fffe0ff */
[----:B------:R-:W-:Y:S01]  /*0110*/  UIADD3 UR6, UPT, UPT, UR7, 0x400, URZ ;  /* 0x0000040007067890 */ /* 0x000fe2000fffe0ff */
[----:B------:R-:W1:Y:S01]  /*0120*/  LDC.64 R8, c[0x0][0x380] ;  /* 0x0000e000ff087b82 */ /* 0x000e620000000a00 */
[----:B0-----:R-:W-:-:S02]  /*0130*/  ULEA UR8, UR9, UR7, 0x18 ;  /* 0x0000000709087291 */ /* 0x001fc4000f8ec0ff */
[----:B------:R-:W-:Y:S02]  /*0140*/  ULEA UR4, UR9, UR4, 0x18 ;  /* 0x0000000409047291 */ /* 0x000fe4000f8ec0ff */
[----:B------:R-:W-:Y:S02]  /*0150*/  ULEA UR5, UR9, UR5, 0x18 ;  /* 0x0000000509057291 */ /* 0x000fe4000f8ec0ff */
[----:B------:R-:W-:Y:S01]  /*0160*/  ULEA UR6, UR9, UR6, 0x18 ;  /* 0x0000000609067291 */ /* 0x000fe2000f8ec0ff */
[C---:B------:R-:W-:Y:S02]  /*0170*/  LEA R20, R7.reuse, UR8, 0x2 ;  /* 0x0000000807147c11 */ /* 0x040fe4000f8e10ff */
[C---:B------:R-:W-:Y:S02]  /*0180*/  LEA R5, R7.reuse, UR4, 0x2 ;  /* 0x0000000407057c11 */ /* 0x040fe4000f8e10ff */
[C---:B------:R-:W-:Y:S02]  /*0190*/  LEA R4, R7.reuse, UR5, 0x2 ;  /* 0x0000000507047c11 */ /* 0x040fe4000f8e10ff */
[----:B------:R-:W-:Y:S01]  /*01a0*/  LEA R3, R7, UR6, 0x2 ;  /* 0x0000000607037c11 */ /* 0x000fe2000f8e10ff */
[----:B------:R-:W0:Y:S01]  /*01b0*/  LDC.64 R10, c[0x0][0x388] ;  /* 0x0000e200ff0a7b82 */ /* 0x000e220000000a00 */
[----:B--2---:R2:W-:Y:S04]  /*01c0*/  STS [R20], R15 ;  /* 0x0000000f14007388 */ /* 0x0045e80000000800 */
[----:B---3--:R2:W-:Y:S04]  /*01d0*/  STS [R5], R0 ;  /* 0x0000000005007388 */ /* 0x0085e80000000800 */
[----:B------:R2:W-:Y:S04]  /*01e0*/  STS [R4], RZ ;  /* 0x000000ff04007388 */ /* 0x0005e80000000800 */
[----:B------:R2:W-:Y:S01]  /*01f0*/  STS [R3], RZ ;  /* 0x000000ff03007388 */ /* 0x0005e20000000800 */
[----:B------:R-:W-:Y:S06]  /*0200*/  BAR.SYNC.DEFER_BLOCKING 0x0 ;  /* 0x0000000000007b1d */ /* 0x000fec0000010000 */
[----:B-1----:R-:W3:Y:S04]  /*0210*/  LDG.E R8, desc[UR10][R8.64] ;  /* 0x0000000a08087981 */ /* 0x002ee8000c1e1900 */
[----:B0-----:R-:W3:Y:S02]  /*0220*/  LDG.E R11, desc[UR10][R10.64] ;  /* 0x0000000a0a0b7981 */ /* 0x001ee4000c1e1900 */
[----:B---3--:R-:W-:-:S05]  /*0230*/  IMAD R2, R8, R11, RZ ;  /* 0x0000000b08027224 */ /* 0x008fca00078e02ff */
[----:B------:R-:W-:-:S13]  /*0240*/  ISETP.GE.AND P0, PT, R13, R2, PT ;  /* 0x000000020d00720c */ /* 0x000fda0003f06270 */
[----:B--2---:R-:W-:Y:S05]  /*0250*/  @P0 BRA `(.L_x_0) ;  /* 0x0000001800000947 */ /* 0x004fea0003800000 */
[----:B------:R-:W-:-:S13]  /*0260*/  ISETP.GE.AND P0, PT, R8, 0x1, PT ;  /* 0x000000010800780c */ /* 0x000fda0003f06270 */
[----:B------:R-:W-:Y:S05]  /*0270*/  @!P0 BRA `(.L_x_1) ;  /* 0x0000001400808947 */ /* 0x000fea0003800000 */
[----:B------:R-:W-:Y:S01]  /*0280*/  UIADD3 UR4, UPT, UPT, UR7, 0x500, URZ ;  /* 0x0000050007047890 */ /* 0x000fe2000fffe0ff */
[----:B------:R-:W-:-:S03]  /*0290*/  HFMA2 R2, -RZ, RZ, 0, 0 ;  /* 0x00000000ff027431 */ /* 0x000fc600000001ff */
[----:B------:R-:W-:-:S06]  /*02a0*/  ULEA UR4, UR9, UR4, 0x18 ;  /* 0x0000000409047291 */ /* 0x000fcc000f8ec0ff */
[----:B------:R-:W-:-:S07]  /*02b0*/  LEA R0, R7, UR4, 0x2 ;  /* 0x0000000407007c11 */ /* 0x000fce000f8e10ff */
.L_x_18:
[----:B0-----:R-:W0:Y:S08]  /*02c0*/  LDC.64 R8, c[0x0][0x388] ;  /* 0x0000e200ff087b82 */ /* 0x001e300000000a00 */
[----:B------:R-:W1:Y:S01]  /*02d0*/  LDC.64 R12, c[0x0][0x398] ;  /* 0x0000e600ff0c7b82 */ /* 0x000e620000000a00 */
[----:B0-----:R-:W2:Y:S02]  /*02e0*/  LDG.E R10, desc[UR10][R8.64] ;  /* 0x0000000a080a7981 */ /* 0x001ea4000c1e1900 */
[----:B--2---:R-:W-:-:S02]  /*02f0*/  IMAD R11, R10, R2, R7 ;  /* 0x000000020a0b7224 */ /* 0x004fc400078e0207 */
[----:B------:R-:W0:Y:S02]  /*0300*/  LDS R10, [R20] ;  /* 0x00000000140a7984 */ /* 0x000e240000000800 */
[----:B-1----:R-:W-:-:S06]  /*0310*/  IMAD.WIDE R12, R11, 0x4, R12 ;  /* 0x000000040b0c7825 */ /* 0x002fcc00078e020c */
[----:B------:R-:W0:Y:S01]  /*0320*/  LDG.E R13, desc[UR10][R12.64] ;  /* 0x0000000a0c0d7981 */ /* 0x000e22000c1e1900 */
[----:B------:R-:W-:Y:S01]  /*0330*/  BSSY.RECONVERGENT B0, `(.L_x_2) ;  /* 0x0000046000007945 */ /* 0x000fe20003800200 */
[----:B------:R-:W-:Y:S01]  /*0340*/  MOV R11, 0x3f800000 ;  /* 0x3f800000000b7802 */ /* 0x000fe20000000f00 */
[----:B0-----:R-:W-:-:S05]  /*0350*/  FADD R10, R10, -R13 ;  /* 0x8000000d0a0a7221 */ /* 0x001fca0000000000 */
[----:B------:R-:W-:-:S13]  /*0360*/  FSETP.NEU.AND P0, PT, R10, 1, PT ;  /* 0x3f8000000a00780b */ /* 0x000fda0003f0d000 */
[----:B------:R-:W-:Y:S05]  /*0370*/  @!P0 BRA `(.L_x_3) ;  /* 0x0000000400048947 */ /* 0x000fea0003800000 */
[----:B------:R-:W-:-:S13]  /*0380*/  FSETP.NAN.AND P0, PT, |R10|, |R10|, PT ;  /* 0x4000000a0a00720b */ /* 0x000fda0003f08200 */
[----:B------:R-:W-:Y:S01]  /*0390*/  @P0 FADD R11, R10, 2 ;  /* 0x400000000a0b0421 */ /* 0x000fe20000000000 */
[----:B------:R-:W-:Y:S06]  /*03a0*/  @P0 BRA `(.L_x_3) ;  /* 0x0000000000f80947 */ /* 0x000fec0003800000 */
[C---:B------:R-:W-:Y:S01]  /*03b0*/  FMUL R11, |R10|.reuse, 16777216 ;  /* 0x4b8000000a0b7820 */ /* 0x040fe20000400200 */
[C---:B------:R-:W-:Y:S02]  /*03c0*/  FSETP.GEU.AND P0, PT, |R10|.reuse, 1.175494350822287508e-38, PT ;  /* 0x008000000a00780b */ /* 0x040fe40003f0e200 */
[----:B------:R-:W-:Y:S02]  /*03d0*/  MOV R18, 0x3a2c32e4 ;  /* 0x3a2c32e400127802 */ /* 0x000fe40000000f00 */
[----:B------:R-:W-:Y:S02]  /*03e0*/  FSEL R11, R11, |R10|, !P0 ;  /* 0x4000000a0b0b7208 */ /* 0x000fe40004000000 */
[----:B------:R-:W-:Y:S02]  /*03f0*/  FSEL R13, RZ, -24, P0 ;  /* 0xc1c00000ff0d7808 */ /* 0x000fe40000000000 */
[----:B------:R-:W-:Y:S02]  /*0400*/  IADD3 R12, PT, PT, R11, -0x3f3504f3, RZ ;  /* 0xc0cafb0d0b0c7810 */ /* 0x000fe40007ffe0ff */
[----:B------:R-:W-:-:S02]  /*0410*/  FSETP.NEU.AND P0, PT, |R10|, +INF , PT ;  /* 0x7f8000000a00780b */ /* 0x000fc40003f0d200 */
[----:B------:R-:W-:Y:S02]  /*0420*/  LOP3.LUT R12, R12, 0xff800000, RZ, 0xc0, !PT ;  /* 0xff8000000c0c7812 */ /* 0x000fe400078ec0ff */
[----:B------:R-:W-:Y:S02]  /*0430*/  FSETP.NEU.AND P0, PT, R10, RZ, P0 ;  /* 0x000000ff0a00720b */ /* 0x000fe4000070d000 */
[-C--:B------:R-:W-:Y:S02]  /*0440*/  IADD3 R11, PT, PT, R11, -R12.reuse, RZ ;  /* 0x8000000c0b0b7210 */ /* 0x080fe40007ffe0ff */
[----:B------:R-:W-:-:S03]  /*0450*/  I2FP.F32.S32 R12, R12 ;  /* 0x0000000c000c7245 */ /* 0x000fc60000201400 */
[C---:B------:R-:W-:Y:S01]  /*0460*/  FADD R15, R11.reuse, 1 ;  /* 0x3f8000000b0f7421 */ /* 0x040fe20000000000 */
[----:B------:R-:W-:-:S04]  /*0470*/  FADD R16, R11, -1 ;  /* 0xbf8000000b107421 */ /* 0x000fc80000000000 */
[----:B------:R-:W-:Y:S01]  /*0480*/  FADD R14, R16, R16 ;  /* 0x00000010100e7221 */ /* 0x000fe20000000000 */
[----:B------:R-:W0:Y:S01]  /*0490*/  MUFU.RCP R15, R15 ;  /* 0x0000000f000f7308 */ /* 0x000e220000001000 */
[----:B------:R-:W-:Y:S02]  /*04a0*/  @!P0 FADD R10, R10, R10 ;  /* 0x0000000a0a0a8221 */ /* 0x000fe40000000000 */
[----:B0-----:R-:W-:Y:S01]  /*04b0*/  FMUL R11, R15, R14 ;  /* 0x0000000e0f0b7220 */ /* 0x001fe20000400000 */
[----:B------:R-:W-:-:S03]  /*04c0*/  FFMA R14, R12, 1.1920928955078125e-07, R13 ;  /* 0x340000000c0e7823 */ /* 0x000fc6000000000d */
[----:B------:R-:W-:Y:S01]  /*04d0*/  FADD R17, R16, -R11 ;  /* 0x8000000b10117221 */ /* 0x000fe20000000000 */
[CC--:B------:R-:W-:Y:S01]  /*04e0*/  FMUL R13, R11.reuse, R11.reuse ;  /* 0x0000000b0b0d7220 */ /* 0x0c0fe20000400000 */
[----:B------:R-:W-:Y:S02]  /*04f0*/  FFMA R12, R11, 1.4426950216293334961, R14 ;  /* 0x3fb8aa3b0b0c7823 */ /* 0x000fe4000000000e */
[----:B------:R-:W-:Y:S01]  /*0500*/  FADD R17, R17, R17 ;  /* 0x0000001111117221 */ /* 0x000fe20000000000 */
[C---:B------:R-:W-:Y:S01]  /*0510*/  FFMA R18, R13.reuse, R18, 0.0032181653659790754318 ;  /* 0x3b52e7db0d127423 */ /* 0x040fe20000000012 */
[----:B------:R-:W-:Y:S02]  /*0520*/  FADD R14, R14, -R12 ;  /* 0x8000000c0e0e7221 */ /* 0x000fe40000000000 */
[----:B------:R-:W-:Y:S01]  /*0530*/  FFMA R16, R16, -R11, R17 ;  /* 0x8000000b10107223 */ /* 0x000fe20000000011 */
[----:B------:R-:W-:Y:S01]  /*0540*/  FFMA R18, R13, R18, 0.018033718690276145935 ;  /* 0x3c93bb730d127423 */ /* 0x000fe20000000012 */
[----:B------:R-:W-:-:S02]  /*0550*/  FFMA R17, R11, 1.4426950216293334961, R14 ;  /* 0x3fb8aa3b0b117823 */ /* 0x000fc4000000000e */
[----:B------:R-:W-:Y:S01]  /*0560*/  FMUL R16, R15, R16 ;  /* 0x000000100f107220 */ /* 0x000fe20000400000 */
[----:B------:R-:W-:-:S03]  /*0570*/  FFMA R18, R13, R18, 0.12022458761930465698 ;  /* 0x3df6384f0d127423 */ /* 0x000fc60000000012 */
[----:B------:R-:W-:Y:S01]  /*0580*/  FFMA R14, R16, 1.4426950216293334961, R17 ;  /* 0x3fb8aa3b100e7823 */ /* 0x000fe20000000011 */
[----:B------:R-:W-:-:S03]  /*0590*/  FMUL R18, R13, R18 ;  /* 0x000000120d127220 */ /* 0x000fc60000400000 */
[----:B------:R-:W-:Y:S01]  /*05a0*/  FFMA R15, R11, 1.9251366722983220825e-08, R14 ;  /* 0x32a55e340b0f7823 */ /* 0x000fe2000000000e */
[----:B------:R-:W-:-:S04]  /*05b0*/  FMUL R13, R18, 3 ;  /* 0x40400000120d7820 */ /* 0x000fc80000400000 */
[----:B------:R-:W-:Y:S01]  /*05c0*/  FFMA R13, R16, R13, R15 ;  /* 0x0000000d100d7223 */ /* 0x000fe2000000000f */
[----:B------:R-:W-:-:S03]  /*05d0*/  IMAD.MOV.U32 R16, RZ, RZ, 0x391fcb8e ;  /* 0x391fcb8eff107424 */ /* 0x000fc600078e00ff */
[----:B------:R-:W-:-:S04]  /*05e0*/  FFMA R13, R11, R18, R13 ;  /* 0x000000120b0d7223 */ /* 0x000fc8000000000d */
[----:B------:R-:W-:-:S04]  /*05f0*/  FADD R11, R12, R13 ;  /* 0x0000000d0c0b7221 */ /* 0x000fc80000000000 */
[----:B------:R-:W-:Y:S01]  /*0600*/  FMUL R14, R11, 2 ;  /* 0x400000000b0e7820 */ /* 0x000fe20000400000 */
[----:B------:R-:W-:-:S03]  /*0610*/  FADD R12, -R12, R11 ;  /* 0x0000000b0c0c7221 */ /* 0x000fc60000000100 */
[----:B------:R-:W0:Y:S01]  /*0620*/  FRND R15, R14 ;  /* 0x0000000e000f7307 */ /* 0x000e220000201000 */
[----:B------:R-:W-:Y:S01]  /*0630*/  FADD R12, R13, -R12 ;  /* 0x8000000c0d0c7221 */ /* 0x000fe20000000000 */
[----:B------:R-:W-:Y:S01]  /*0640*/  FFMA R11, R11, 2, -R14 ;  /* 0x400000000b0b7823 */ /* 0x000fe2000000080e */
[----:B------:R-:W-:-:S03]  /*0650*/  FSETP.GT.AND P2, PT, |R14|, 152, PT ;  /* 0x431800000e00780b */ /* 0x000fc60003f44200 */
[----:B------:R-:W-:Y:S02]  /*0660*/  FFMA R12, R12, 2, R11 ;  /* 0x400000000c0c7823 */ /* 0x000fe4000000000b */
[----:B------:R-:W1:Y:S01]  /*0670*/  F2I.NTZ R13, R14 ;  /* 0x0000000e000d7305 */ /* 0x000e620000203100 */
[----:B0-----:R-:W-:Y:S01]  /*0680*/  FADD R11, R14, -R15 ;  /* 0x8000000f0e0b7221 */ /* 0x001fe20000000000 */
[----:B------:R-:W-:-:S03]  /*0690*/  FSETP.GT.AND P1, PT, R15, RZ, PT ;  /* 0x000000ff0f00720b */ /* 0x000fc60003f24000 */
[----:B------:R-:W-:-:S04]  /*06a0*/  FADD R11, R11, R12 ;  /* 0x0000000c0b0b7221 */ /* 0x000fc80000000000 */
[----:B------:R-:W-:-:S04]  /*06b0*/  FFMA R12, R11, R16, 0.0013391353422775864601 ;  /* 0x3aaf85ed0b0c7423 */ /* 0x000fc80000000010 */
[----:B------:R-:W-:-:S04]  /*06c0*/  FFMA R12, R11, R12, 0.0096188392490148544312 ;  /* 0x3c1d98560b0c7423 */ /* 0x000fc8000000000c */
[----:B------:R-:W-:-:S04]  /*06d0*/  FFMA R12, R11, R12, 0.055503588169813156128 ;  /* 0x3d6357bb0b0c7423 */ /* 0x000fc8000000000c */
[C---:B------:R-:W-:Y:S01]  /*06e0*/  FFMA R16, R11.reuse, R12, 0.24022644758224487305 ;  /* 0x3e75fdec0b107423 */ /* 0x040fe2000000000c */
[----:B------:R-:W-:Y:S02]  /*06f0*/  SEL R12, RZ, 0x83000000, P1 ;  /* 0x83000000ff0c7807 */ /* 0x000fe40000800000 */
[----:B------:R-:W-:Y:S01]  /*0700*/  FSETP.GEU.AND P1, PT, R14, RZ, PT ;  /* 0x000000ff0e00720b */ /* 0x000fe20003f2e000 */
[----:B------:R-:W-:Y:S01]  /*0710*/  FFMA R16, R11, R16, 0.69314718246459960938 ;  /* 0x3f3172180b107423 */ /* 0x000fe20000000010 */
[----:B------:R-:W-:Y:S02]  /*0720*/  IADD3 R15, PT, PT, R12, 0x7f000000, RZ ;  /* 0x7f0000000c0f7810 */ /* 0x000fe40007ffe0ff */
[----:B-1----:R-:W-:Y:S01]  /*0730*/  LEA R13, R13, -R12, 0x17 ;  /* 0x8000000c0d0d7211 */ /* 0x002fe200078eb8ff */
[----:B------:R-:W-:Y:S01]  /*0740*/  FFMA R16, R11, R16, 1 ;  /* 0x3f8000000b107423 */ /* 0x000fe20000000010 */
[----:B------:R-:W-:-:S03]  /*0750*/  FSEL R11, RZ, +INF , !P1 ;  /* 0x7f800000ff0b7808 */ /* 0x000fc60004800000 */
[----:B------:R-:W-:-:S04]  /*0760*/  FMUL R16, R15, R16 ;  /* 0x000000100f107220 */ /* 0x000fc80000400000 */
[----:B------:R-:W-:Y:S01]  /*0770*/  @!P2 FMUL R11, R13, R16 ;  /* 0x000000100d0ba220 */ /* 0x000fe20000400000 */
[----:B------:R-:W-:-:S07]  /*0780*/  @!P0 LOP3.LUT R11, R10, 0x7fffffff, RZ, 0xc0, !PT ;  /* 0x7fffffff0a0b8812 */ /* 0x000fce00078ec0ff */
.L_x_3:
[----:B------:R-:W-:Y:S05]  /*0790*/  BSYNC.RECONVERGENT B0 ;  /* 0x0000000000007941 */ /* 0x000fea0003800200 */
.L_x_2:
[----:B------:R0:W-:Y:S01]  /*07a0*/  STS [R0], R11 ;  /* 0x0000000b00007388 */ /* 0x0001e20000000800 */
[----:B------:R-:W-:Y:S05]  /*07b0*/  WARPSYNC.ALL ;  /* 0x0000000000007948 */ /* 0x000fea0003800000 */
[----:B------:R-:W-:Y:S06]  /*07c0*/  BAR.SYNC.DEFER_BLOCKING 0x0 ;  /* 0x0000000000007b1d */ /* 0x000fec0000010000 */
[----:B------:R-:W2:Y:S01]  /*07d0*/  LDG.E R23, desc[UR10][R8.64] ;  /* 0x0000000a08177981 */ /* 0x000ea2000c1e1900 */
[----:B------:R-:W-:Y:S01]  /*07e0*/  HFMA2 R19, -RZ, RZ, 0, 0 ;  /* 0x00000000ff137431 */ /* 0x000fe200000001ff */
[----:B--2---:R-:W-:-:S13]  /*07f0*/  ISETP.GE.AND P0, PT, R23, 0x1, PT ;  /* 0x000000011700780c */ /* 0x004fda0003f06270 */
[----:B0-----:R-:W-:Y:S05]  /*0800*/  @!P0 BRA `(.L_x_4) ;  /* 0x0000000400588947 */ /* 0x001fea0003800000 */
[----:B------:R-:W-:Y:S02]  /*0810*/  ISETP.GE.U32.AND P0, PT, R23, 0x10, PT ;  /* 0x000000101700780c */ /* 0x000fe40003f06070 */
[----:B------:R-:W-:Y:S02]  /*0820*/  MOV R22, RZ ;  /* 0x000000ff00167202 */ /* 0x000fe40000000f00 */
[----:B------:R-:W-:-:S09]  /*0830*/  MOV R19, RZ ;  /* 0x000000ff00137202 */ /* 0x000fd20000000f00 */
[----:B------:R-:W-:Y:S05]  /*0840*/  @!P0 BRA `(.L_x_5) ;  /* 0x0000000000808947 */ /* 0x000fea0003800000 */
[----:B------:R-:W0:Y:S01]  /*0850*/  S2UR UR5, SR_CgaCtaId ;  /* 0x00000000000579c3 */ /* 0x000e220000008800 */
[----:B------:R-:W-:Y:S01]  /*0860*/  UMOV UR4, 0x400 ;  /* 0x0000040000047882 */ /* 0x000fe20000000000 */
[----:B------:R-:W-:Y:S01]  /*0870*/  LOP3.LUT R22, R23, 0x7ffffff0, RZ, 0xc0, !PT ;  /* 0x7ffffff017167812 */ /* 0x000fe200078ec0ff */
[----:B------:R-:W-:Y:S01]  /*0880*/  UIADD3 UR4, UPT, UPT, UR4, 0x500, URZ ;  /* 0x0000050004047890 */ /* 0x000fe2000fffe0ff */
[----:B------:R-:W-:-:S03]  /*0890*/  MOV R19, RZ ;  /* 0x000000ff00137202 */ /* 0x000fc60000000f00 */
[----:B------:R-:W-:Y:S01]  /*08a0*/  IMAD.MOV R28, RZ, RZ, -R22 ;  /* 0x000000ffff1c7224 */ /* 0x000fe200078e0a16 */
[----:B0-----:R-:W-:-:S04]  /*08b0*/  ULEA UR4, UR5, UR4, 0x18 ;  /* 0x0000000405047291 */ /* 0x001fc8000f8ec0ff */
[----:B------:R-:W-:-:S12]  /*08c0*/  UIADD3 UR4, UPT, UPT, UR4, 0x20, URZ ;  /* 0x0000002004047890 */ /* 0x000fd8000fffe0ff */
.L_x_6:
[----:B------:R-:W0:Y:S01]  /*08d0*/  LDS.128 R12, [UR4+-0x20] ;  /* 0xffffe004ff0c7984 */ /* 0x000e220008000c00 */
[----:B------:R-:W-:-:S03]  /*08e0*/  IADD3 R28, PT, PT, R28, 0x10, RZ ;  /* 0x000000101c1c7810 */ /* 0x000fc60007ffe0ff */
[----:B------:R-:W1:Y:S01]  /*08f0*/  LDS.128 R8, [UR4+-0x10] ;  /* 0xfffff004ff087984 */ /* 0x000e620008000c00 */
[----:B------:R-:W-:Y:S01]  /*0900*/  ISETP.NE.AND P0, PT, R28, RZ, PT ;  /* 0x000000ff1c00720c */ /* 0x000fe20003f05270 */
[----:B0-----:R-:W-:-:S04]  /*0910*/  FADD R12, R12, R19 ;  /* 0x000000130c0c7221 */ /* 0x001fc80000000000 */
[----:B------:R-:W-:-:S04]  /*0920*/  FADD R13, R12, R13 ;  /* 0x0000000d0c0d7221 */ /* 0x000fc80000000000 */
[----:B------:R-:W-:-:S04]  /*0930*/  FADD R14, R13, R14 ;  /* 0x0000000e0d0e7221 */ /* 0x000fc80000000000 */
[----:B------:R-:W-:Y:S02]  /*0940*/  FADD R17, R14, R15 ;  /* 0x0000000f0e117221 */ /* 0x000fe40000000000 */
[----:B------:R-:W0:Y:S02]  /*0950*/  LDS.128 R12, [UR4] ;  /* 0x00000004ff0c7984 */ /* 0x000e240008000c00 */
[----:B-1----:R-:W-:Y:S02]  /*0960*/  FADD R8, R17, R8 ;  /* 0x0000000811087221 */ /* 0x002fe40000000000 */
[----:B------:R-:W1:Y:S01]  /*0970*/  LDS.128 R16, [UR4+0x10] ;  /* 0x00001004ff107984 */ /* 0x000e620008000c00 */
[----:B------:R-:W-:Y:S01]  /*0980*/  UIADD3 UR4, UPT, UPT, UR4, 0x40, URZ ;  /* 0x0000004004047890 */ /* 0x000fe2000fffe0ff */
[----:B------:R-:W-:-:S04]  /*0990*/  FADD R9, R8, R9 ;  /* 0x0000000908097221 */ /* 0x000fc80000000000 */
[----:B------:R-:W-:-:S04]  /*09a0*/  FADD R10, R9, R10 ;  /* 0x0000000a090a7221 */ /* 0x000fc80000000000 */
[----:B------:R-:W-:-:S04]  /*09b0*/  FADD R11, R10, R11 ;  /* 0x0000000b0a0b7221 */ /* 0x000fc80000000000 */
[----:B0-----:R-:W-:-:S04]  /*09c0*/  FADD R12, R11, R12 ;  /* 0x0000000c0b0c7221 */ /* 0x001fc80000000000 */
[----:B------:R-:W-:-:S04]  /*09d0*/  FADD R13, R12, R13 ;  /* 0x0000000d0c0d7221 */ /* 0x000fc80000000000 */
[----:B------:R-:W-:-:S04]  /*09e0*/  FADD R14, R13, R14 ;  /* 0x0000000e0d0e7221 */ /* 0x000fc80000000000 */
[----:B------:R-:W-:-:S04]  /*09f0*/  FADD R15, R14, R15 ;  /* 0x0000000f0e0f7221 */ /* 0x000fc80000000000 */
[----:B-1----:R-:W-:-:S04]  /*0a00*/  FADD R16, R15, R16 ;  /* 0x000000100f107221 */ /* 0x002fc80000000000 */
[----:B------:R-:W-:-:S04]  /*0a10*/  FADD R17, R16, R17 ;  /* 0x0000001110117221 */ /* 0x000fc80000000000 */
[----:B------:R-:W-:-:S04]  /*0a20*/  FADD R18, R17, R18 ;  /* 0x0000001211127221 */ /* 0x000fc80000000000 */
[----:B------:R-:W-:Y:S01]  /*0a30*/  FADD R19, R18, R19 ;  /* 0x0000001312137221 */ /* 0x000fe20000000000 */
[----:B------:R-:W-:Y:S06]  /*0a40*/  @P0 BRA `(.L_x_6) ;  /* 0xfffffffc00a00947 */ /* 0x000fec000383ffff */
.L_x_5:
[----:B------:R-:W-:-:S13]  /*0a50*/  LOP3.LUT P0, R8, R23, 0xf, RZ, 0xc0, !PT ;  /* 0x0000000f17087812 */ /* 0x000fda000780c0ff */
[----:B------:R-:W-:Y:S05]  /*0a60*/  @!P0 BRA `(.L_x_4) ;  /* 0x0000000000c08947 */ /* 0x000fea0003800000 */
[----:B------:R-:W-:-:S13]  /*0a70*/  ISETP.GE.U32.AND P0, PT, R8, 0x8, PT ;  /* 0x000000080800780c */ /* 0x000fda0003f06070 */
[----:B------:R-:W-:Y:S05]  /*0a80*/  @!P0 BRA `(.L_x_7) ;  /* 0x0000000000408947 */ /* 0x000fea0003800000 */
[----:B------:R-:W0:Y:S01]  /*0a90*/  S2R R9, SR_CgaCtaId ;  /* 0x0000000000097919 */ /* 0x000e220000008800 */
[----:B------:R-:W-:-:S04]  /*0aa0*/  MOV R8, 0x400 ;  /* 0x0000040000087802 */ /* 0x000fc80000000f00 */
[----:B------:R-:W-:-:S04]  /*0ab0*/  IADD3 R8, PT, PT, R8, 0x500, RZ ;  /* 0x0000050008087810 */ /* 0x000fc80007ffe0ff */
[----:B0-----:R-:W-:-:S04]  /*0ac0*/  LEA R9, R9, R8, 0x18 ;  /* 0x0000000809097211 */ /* 0x001fc800078ec0ff */
[C---:B------:R-:W-:Y:S02]  /*0ad0*/  LEA R16, R22.reuse, R9, 0x2 ;  /* 0x0000000916107211 */ /* 0x040fe400078e10ff */
[----:B------:R-:W-:-:S03]  /*0ae0*/  IADD3 R22, PT, PT, R22, 0x8, RZ ;  /* 0x0000000816167810 */ /* 0x000fc60007ffe0ff */
[----:B------:R-:W0:Y:S04]  /*0af0*/  LDS.128 R8, [R16] ;  /* 0x0000000010087984 */ /* 0x000e280000000c00 */
[----:B------:R-:W1:Y:S01]  /*0b00*/  LDS.128 R12, [R16+0x10] ;  /* 0x00001000100c7984 */ /* 0x000e620000000c00 */
[----:B0-----:R-:W-:-:S04]  /*0b10*/  FADD R8, R19, R8 ;  /* 0x0000000813087221 */ /* 0x001fc80000000000 */
[----:B------:R-:W-:-:S04]  /*0b20*/  FADD R9, R8, R9 ;  /* 0x0000000908097221 */ /* 0x000fc80000000000 */
[----:B------:R-:W-:-:S04]  /*0b30*/  FADD R10, R9, R10 ;  /* 0x0000000a090a7221 */ /* 0x000fc80000000000 */
[----:B------:R-:W-:-:S04]  /*0b40*/  FADD R11, R10, R11 ;  /* 0x0000000b0a0b7221 */ /* 0x000fc80000000000 */
[----:B-1----:R-:W-:-:S04]  /*0b50*/  FADD R12, R11, R12 ;  /* 0x0000000c0b0c7221 */ /* 0x002fc80000000000 */
[----:B------:R-:W-:-:S04]  /*0b60*/  FADD R13, R12, R13 ;  /* 0x0000000d0c0d7221 */ /* 0x000fc80000000000 */
[----:B------:R-:W-:-:S04]  /*0b70*/  FADD R14, R13, R14 ;  /* 0x0000000e0d0e7221 */ /* 0x000fc80000000000 */
[----:B------:R-:W-:-:S07]  /*0b80*/  FADD R19, R14, R15 ;  /* 0x0000000f0e137221 */ /* 0x000fce0000000000 */
.L_x_7:
[----:B------:R-:W-:-:S13]  /*0b90*/  LOP3.LUT P0, R8, R23, 0x7, RZ, 0xc0, !PT ;  /* 0x0000000717087812 */ /* 0x000fda000780c0ff */
[----:B------:R-:W-:Y:S05]  /*0ba0*/  @!P0 BRA `(.L_x_4) ;  /* 0x0000000000708947 */ /* 0x000fea0003800000 */
[----:B------:R-:W-:Y:S02]  /*0bb0*/  ISETP.GE.U32.AND P0, PT, R8, 0x4, PT ;  /* 0x000000040800780c */ /* 0x000fe40003f06070 */
[----:B------:R-:W-:-:S04]  /*0bc0*/  LOP3.LUT R23, R23, 0x3, RZ, 0xc0, !PT ;  /* 0x0000000317177812 */ /* 0x000fc800078ec0ff */
[----:B------:R-:W-:-:S07]  /*0bd0*/  ISETP.NE.AND P1, PT, R23, RZ, PT ;  /* 0x000000ff1700720c */ /* 0x000fce0003f25270 */
[----:B------:R-:W-:Y:S06]  /*0be0*/  @!P0 BRA `(.L_x_8) ;  /* 0x00000000002c8947 */ /* 0x000fec0003800000 */
[----:B------:R-:W0:Y:S01]  /*0bf0*/  S2R R9, SR_CgaCtaId ;  /* 0x0000000000097919 */ /* 0x000e220000008800 */
[----:B------:R-:W-:-:S04]  /*0c00*/  MOV R8, 0x400 ;  /* 0x0000040000087802 */ /* 0x000fc80000000f00 */
[----:B------:R-:W-:-:S04]  /*0c10*/  IADD3 R8, PT, PT, R8, 0x500, RZ ;  /* 0x0000050008087810 */ /* 0x000fc80007ffe0ff */
[----:B0-----:R-:W-:-:S04]  /*0c20*/  LEA R9, R9, R8, 0x18 ;  /* 0x0000000809097211 */ /* 0x001fc800078ec0ff */
[C---:B------:R-:W-:Y:S01]  /*0c30*/  LEA R9, R22.reuse, R9, 0x2 ;  /* 0x0000000916097211 */ /* 0x040fe200078e10ff */
[----:B------:R-:W-:-:S05]  /*0c40*/  VIADD R22, R22, 0x4 ;  /* 0x0000000416167836 */ /* 0x000fca0000000000 */
[----:B------:R-:W0:Y:S02]  /*0c50*/  LDS.128 R8, [R9] ;  /* 0x0000000009087984 */ /* 0x000e240000000c00 */
[----:B0-----:R-:W-:-:S04]  /*0c60*/  FADD R8, R19, R8 ;  /* 0x0000000813087221 */ /* 0x001fc80000000000 */
[----:B------:R-:W-:-:S04]  /*0c70*/  FADD R13, R8, R9 ;  /* 0x00000009080d7221 */ /* 0x000fc80000000000 */
[----:B------:R-:W-:-:S04]  /*0c80*/  FADD R10, R13, R10 ;  /* 0x0000000a0d0a7221 */ /* 0x000fc80000000000 */
[----:B------:R-:W-:-:S07]  /*0c90*/  FADD R19, R10, R11 ;  /* 0x0000000b0a137221 */ /* 0x000fce0000000000 */
.L_x_8:
[----:B------:R-:W-:Y:S05]  /*0ca0*/  @!P1 BRA `(.L_x_4) ;  /* 0x0000000000309947 */ /* 0x000fea0003800000 */
[----:B------:R-:W0:Y:S01]  /*0cb0*/  S2R R9, SR_CgaCtaId ;  /* 0x0000000000097919 */ /* 0x000e220000008800 */
[----:B------:R-:W-:Y:S02]  /*0cc0*/  MOV R8, 0x400 ;  /* 0x0000040000087802 */ /* 0x000fe40000000f00 */
[----:B------:R-:W-:Y:S02]  /*0cd0*/  ISETP.NE.AND P0, PT, R23, 0x1, PT ;  /* 0x000000011700780c */ /* 0x000fe40003f05270 */
[----:B------:R-:W-:-:S04]  /*0ce0*/  IADD3 R8, PT, PT, R8, 0x500, RZ ;  /* 0x0000050008087810 */ /* 0x000fc80007ffe0ff */
[----:B0-----:R-:W-:-:S04]  /*0cf0*/  LEA R9, R9, R8, 0x18 ;  /* 0x0000000809097211 */ /* 0x001fc800078ec0ff */
[----:B------:R-:W-:-:S06]  /*0d00*/  LEA R8, R22, R9, 0x2 ;  /* 0x0000000916087211 */ /* 0x000fcc00078e10ff */
[----:B------:R-:W0:Y:S02]  /*0d10*/  LDS.128 R8, [R8] ;  /* 0x0000000008087984 */ /* 0x000e240000000c00 */
[----:B0-----:R-:W-:Y:S01]  /*0d20*/  FADD R19, R19, R8 ;  /* 0x0000000813137221 */ /* 0x001fe20000000000 */
[----:B------:R-:W-:Y:S06]  /*0d30*/  @!P0 BRA `(.L_x_4) ;  /* 0x00000000000c8947 */ /* 0x000fec0003800000 */
[----:B------:R-:W-:Y:S01]  /*0d40*/  ISETP.NE.AND P0, PT, R23, 0x2, PT ;  /* 0x000000021700780c */ /* 0x000fe20003f05270 */
[----:B------:R-:W-:-:S12]  /*0d50*/  FADD R19, R19, R9 ;  /* 0x0000000913137221 */ /* 0x000fd80000000000 */
[----:B------:R-:W-:-:S07]  /*0d60*/  @P0 FADD R19, R19, R10 ;  /* 0x0000000a13130221 */ /* 0x000fce0000000000 */
.L_x_4:
[----:B------:R-:W-:Y:S01]  /*0d70*/  IADD3 R8, PT, PT, R19, -0xd000000, RZ ;  /* 0xf300000013087810 */ /* 0x000fe20007ffe0ff */
[----:B------:R0:W1:Y:S01]  /*0d80*/  MUFU.RSQ R10, R19 ;  /* 0x00000013000a7308 */ /* 0x0000620000001400 */
[----:B------:R-:W-:Y:S02]  /*0d90*/  BSSY.RECONVERGENT B0, `(.L_x_9) ;  /* 0x000000b000007945 */ /* 0x000fe40003800200 */
[----:B------:R-:W-:-:S13]  /*0da0*/  ISETP.GT.U32.AND P0, PT, R8, 0x727fffff, PT ;  /* 0x727fffff0800780c */ /* 0x000fda0003f04070 */
[----:B0-----:R-:W-:Y:S05]  /*0db0*/  @!P0 BRA `(.L_x_10) ;  /* 0x0000000000108947 */ /* 0x001fea0003800000 */
[----:B------:R-:W-:-:S07]  /*0dc0*/  MOV R13, 0xde0 ;  /* 0x00000de0000d7802 */ /* 0x000fce0000000f00 */
[----:B-1----:R-:W-:Y:S05]  /*0dd0*/  CALL.REL.NOINC `($__internal_0_$__cuda_sm20_sqrt_rn_f32_slowpath) ;  /* 0x0000000c003c7944 */ /* 0x002fea0003c00000 */
[----:B------:R-:W-:Y:S01]  /*0de0*/  MOV R9, R10 ;  /* 0x0000000a00097202 */ /* 0x000fe20000000f00 */
[----:B------:R-:W-:Y:S06]  /*0df0*/  BRA `(.L_x_11) ;  /* 0x0000000000107947 */ /* 0x000fec0003800000 */
.L_x_10:
[C---:B-1----:R-:W-:Y:S01]  /*0e00*/  FMUL.FTZ R8, R10.reuse, R19 ;  /* 0x000000130a087220 */ /* 0x042fe20000410000 */
[----:B------:R-:W-:-:S03]  /*0e10*/  FMUL.FTZ R10, R10, 0.5 ;  /* 0x3f0000000a0a7820 */ /* 0x000fc60000410000 */
[----:B------:R-:W-:-:S04]  /*0e20*/  FFMA R9, -R8, R8, R19 ;  /* 0x0000000808097223 */ /* 0x000fc80000000113 */
[----:B------:R-:W-:-:S07]  /*0e30*/  FFMA R9, R9, R10, R8 ;  /* 0x0000000a09097223 */ /* 0x000fce0000000008 */
.L_x_11:
[----:B------:R-:W-:Y:S05]  /*0e40*/  BSYNC.RECONVERGENT B0 ;  /* 0x0000000000007941 */ /* 0x000fea0003800200 */
.L_x_9:
[----:B------:R-:W0:Y:S01]  /*0e50*/  LDC.64 R10, c[0x0][0x390] ;  /* 0x0000e400ff0a7b82 */ /* 0x000e220000000a00 */
[----:B------:R-:W1:Y:S01]  /*0e60*/  I2F.U32.RP R17, R6 ;  /* 0x0000000600117306 */ /* 0x000e620000209000 */
[----:B------:R-:W-:Y:S01]  /*0e70*/  IMAD.MOV.U32 R18, RZ, RZ, 0x3a2c32e4 ;  /* 0x3a2c32e4ff127424 */ /* 0x000fe200078e00ff */
[----:B------:R-:W2:Y:S01]  /*0e80*/  LDCU.64 UR4, c[0x0][0x3d0] ;  /* 0x00007a00ff0477ac */ /* 0x000ea20008000a00 */
[----:B0-----:R-:W3:Y:S05]  /*0e90*/  LDG.E R8, desc[UR10][R10.64] ;  /* 0x0000000a0a087981 */ /* 0x001eea000c1e1900 */
[----:B-1----:R-:W0:Y:S02]  /*0ea0*/  MUFU.RCP R17, R17 ;  /* 0x0000001100117308 */ /* 0x002e240000001000 */
[----:B0-----:R-:W-:Y:S01]  /*0eb0*/  IADD3 R19, PT, PT, R17, 0xffffffe, RZ ;  /* 0x0ffffffe11137810 */ /* 0x001fe20007ffe0ff */
[C---:B---3--:R-:W-:Y:S01]  /*0ec0*/  FMUL R13, |R8|.reuse, 16777216 ;  /* 0x4b800000080d7820 */ /* 0x048fe20000400200 */
[----:B------:R-:W-:-:S02]  /*0ed0*/  FSETP.GEU.AND P0, PT, |R8|, 1.175494350822287508e-38, PT ;  /* 0x008000000800780b */ /* 0x000fc40003f0e200 */
[----:B------:R-:W-:Y:S02]  /*0ee0*/  FSETP.NEU.AND P2, PT, R8, 1, PT ;  /* 0x3f8000000800780b */ /* 0x000fe40003f4d000 */
[----:B------:R-:W-:Y:S02]  /*0ef0*/  FSEL R13, R13, |R8|, !P0 ;  /* 0x400000080d0d7208 */ /* 0x000fe40004000000 */
[----:B------:R-:W-:Y:S02]  /*0f00*/  FSEL R11, RZ, -24, P0 ;  /* 0xc1c00000ff0b7808 */ /* 0x000fe40000000000 */
[----:B------:R-:W-:-:S04]  /*0f10*/  IADD3 R12, PT, PT, R13, -0x3f3504f3, RZ ;  /* 0xc0cafb0d0d0c7810 */ /* 0x000fc80007ffe0ff */
[----:B------:R-:W-:-:S04]  /*0f20*/  LOP3.LUT R12, R12, 0xff800000, RZ, 0xc0, !PT ;  /* 0xff8000000c0c7812 */ /* 0x000fc800078ec0ff */
[-C--:B------:R-:W-:Y:S02]  /*0f30*/  IADD3 R13, PT, PT, R13, -R12.reuse, RZ ;  /* 0x8000000c0d0d7210 */ /* 0x080fe40007ffe0ff */
[----:B------:R-:W-:-:S03]  /*0f40*/  I2FP.F32.S32 R12, R12 ;  /* 0x0000000c000c7245 */ /* 0x000fc60000201400 */
[C---:B------:R-:W-:Y:S01]  /*0f50*/  FADD R14, R13.reuse, 1 ;  /* 0x3f8000000d0e7421 */ /* 0x040fe20000000000 */
[----:B------:R-:W-:Y:S01]  /*0f60*/  FADD R13, R13, -1 ;  /* 0xbf8000000d0d7421 */ /* 0x000fe20000000000 */
[----:B------:R-:W-:-:S03]  /*0f70*/  FFMA R11, R12, 1.1920928955078125e-07, R11 ;  /* 0x340000000c0b7823 */ /* 0x000fc6000000000b */
[----:B------:R-:W-:Y:S01]  /*0f80*/  FADD R15, R13, R13 ;  /* 0x0000000d0d0f7221 */ /* 0x000fe20000000000 */
[----:B------:R-:W0:Y:S03]  /*0f90*/  MUFU.RCP R14, R14 ;  /* 0x0000000e000e7308 */ /* 0x000e260000001000 */
[----:B0-----:R-:W-:-:S04]  /*0fa0*/  FMUL R10, R14, R15 ;  /* 0x0000000f0e0a7220 */ /* 0x001fc80000400000 */
[----:B------:R-:W-:Y:S01]  /*0fb0*/  FADD R16, R13, -R10 ;  /* 0x8000000a0d107221 */ /* 0x000fe20000000000 */
[C---:B------:R-:W-:Y:S01]  /*0fc0*/  FMUL R15, R10.reuse, R10 ;  /* 0x0000000a0a0f7220 */ /* 0x040fe20000400000 */
[----:B------:R-:W-:Y:S02]  /*0fd0*/  FFMA R12, R10, 1.4426950216293334961, R11 ;  /* 0x3fb8aa3b0a0c7823 */ /* 0x000fe4000000000b */
[----:B------:R-:W-:Y:S01]  /*0fe0*/  FADD R16, R16, R16 ;  /* 0x0000001010107221 */ /* 0x000fe20000000000 */
[----:B------:R-:W-:Y:S01]  /*0ff0*/  FFMA R18, R15, R18, 0.0032181653659790754318 ;  /* 0x3b52e7db0f127423 */ /* 0x000fe20000000012 */
[----:B------:R-:W-:Y:S02]  /*1000*/  FADD R11, R11, -R12 ;  /* 0x8000000c0b0b7221 */ /* 0x000fe40000000000 */
[----:B------:R-:W-:Y:S01]  /*1010*/  FFMA R13, R13, -R10, R16 ;  /* 0x8000000a0d0d7223 */ /* 0x000fe20000000010 */
[----:B------:R-:W-:-:S03]  /*1020*/  FFMA R18, R15, R18, 0.018033718690276145935 ;  /* 0x3c93bb730f127423 */ /* 0x000fc60000000012 */
[----:B------:R-:W-:Y:S01]  /*1030*/  FMUL R13, R14, R13 ;  /* 0x0000000d0e0d7220 */ /* 0x000fe20000400000 */
[----:B------:R-:W-:Y:S01]  /*1040*/  FFMA R14, R10, 1.4426950216293334961, R11 ;  /* 0x3fb8aa3b0a0e7823 */ /* 0x000fe2000000000b */
[----:B------:R-:W-:Y:S01]  /*1050*/  FFMA R18, R15, R18, 0.12022458761930465698 ;  /* 0x3df6384f0f127423 */ /* 0x000fe20000000012 */
[----:B------:R-:W0:Y:S02]  /*1060*/  F2I.FTZ.U32.TRUNC.NTZ R11, R19 ;  /* 0x00000013000b7305 */ /* 0x000e24000021f000 */
[----:B------:R-:W-:Y:S01]  /*1070*/  FFMA R17, R13, 1.4426950216293334961, R14 ;  /* 0x3fb8aa3b0d117823 */ /* 0x000fe2000000000e */
[----:B------:R-:W-:-:S03]  /*1080*/  FMUL R15, R15, R18 ;  /* 0x000000120f0f7220 */ /* 0x000fc60000400000 */
[----:B------:R-:W-:Y:S01]  /*1090*/  FFMA R14, R10, 1.9251366722983220825e-08, R17 ;  /* 0x32a55e340a0e7823 */ /* 0x000fe20000000011 */
[----:B------:R-:W-:-:S04]  /*10a0*/  FMUL R16, R15, 3 ;  /* 0x404000000f107820 */ /* 0x000fc80000400000 */
[----:B------:R-:W-:-:S04]  /*10b0*/  FFMA R14, R13, R16, R14 ;  /* 0x000000100d0e7223 */ /* 0x000fc8000000000e */
[----:B------:R-:W-:Y:S01]  /*10c0*/  FFMA R15, R10, R15, R14 ;  /* 0x0000000f0a0f7223 */ /* 0x000fe2000000000e */
[----:B------:R-:W-:Y:S01]  /*10d0*/  HFMA2 R10, -RZ, RZ, 0, 0 ;  /* 0x00000000ff0a7431 */ /* 0x000fe200000001ff */
[----:B0-----:R-:W-:Y:S02]  /*10e0*/  IADD3 R17, PT, PT, RZ, -R11, RZ ;  /* 0x8000000bff117210 */ /* 0x001fe40007ffe0ff */
[----:B------:R-:W-:-:S03]  /*10f0*/  FADD R16, R12, R15 ;  /* 0x0000000f0c107221 */ /* 0x000fc60000000000 */
[----:B------:R-:W-:Y:S02]  /*1100*/  IMAD R17, R17, R6, RZ ;  /* 0x0000000611117224 */ /* 0x000fe400078e02ff */
[----:B------:R-:W-:Y:S01]  /*1110*/  FMUL R13, R16, 2 ;  /* 0x40000000100d7820 */ /* 0x000fe20000400000 */
[----:B------:R-:W-:Y:S01]  /*1120*/  FADD R12, -R12, R16 ;  /* 0x000000100c0c7221 */ /* 0x000fe20000000100 */
[----:B------:R-:W-:Y:S02]  /*1130*/  IMAD.HI.U32 R10, R11, R17, R10 ;  /* 0x000000110b0a7227 */ /* 0x000fe400078e000a */
[----:B------:R-:W0:Y:S02]  /*1140*/  FRND R14, R13 ;  /* 0x0000000d000e7307 */ /* 0x000e240000201000 */
[----:B------:R-:W-:Y:S01]  /*1150*/  FADD R12, R15, -R12 ;  /* 0x8000000c0f0c7221 */ /* 0x000fe20000000000 */
[----:B------:R-:W-:Y:S01]  /*1160*/  FFMA R11, R16, 2, -R13 ;  /* 0x40000000100b7823 */ /* 0x000fe2000000080d */
[----:B------:R-:W-:Y:S01]  /*1170*/  MOV R15, 0x391fcb8e ;  /* 0x391fcb8e000f7802 */ /* 0x000fe20000000f00 */
[----:B------:R-:W-:-:S04]  /*1180*/  IMAD.HI.U32 R17, R10, R21, RZ ;  /* 0x000000150a117227 */ /* 0x000fc800078e00ff */
[----:B------:R-:W-:Y:S01]  /*1190*/  FFMA R11, R12, 2, R11 ;  /* 0x400000000c0b7823 */ /* 0x000fe2000000000b */
[----:B------:R-:W-:Y:S01]  /*11a0*/  FSETP.GT.AND P3, PT, |R13|, 152, PT ;  /* 0x431800000d00780b */ /* 0x000fe20003f64200 */
[----:B------:R-:W1:Y:S01]  /*11b0*/  F2I.NTZ R16, R13 ;  /* 0x0000000d00107305 */ /* 0x000e620000203100 */
[----:B------:R-:W-:Y:S01]  /*11c0*/  IADD3 R23, PT, PT, -R17, RZ, RZ ;  /* 0x000000ff11177210 */ /* 0x000fe20007ffe1ff */
[----:B0-----:R-:W-:-:S04]  /*11d0*/  FADD R10, R13, -R14 ;  /* 0x8000000e0d0a7221 */ /* 0x001fc80000000000 */
[----:B------:R-:W-:Y:S01]  /*11e0*/  IMAD R23, R6, R23, R21 ;  /* 0x0000001706177224 */ /* 0x000fe200078e0215 */
[----:B------:R-:W-:Y:S01]  /*11f0*/  FSETP.GT.AND P1, PT, R14, RZ, PT ;  /* 0x000000ff0e00720b */ /* 0x000fe20003f24000 */
[----:B------:R-:W-:-:S03]  /*1200*/  FADD R12, R11, R10 ;  /* 0x0000000a0b0c7221 */ /* 0x000fc60000000000 */
[----:B------:R-:W-:Y:S01]  /*1210*/  ISETP.GE.U32.AND P0, PT, R23, R6, PT ;  /* 0x000000061700720c */ /* 0x000fe20003f06070 */
[----:B------:R-:W-:Y:S01]  /*1220*/  FFMA R11, R12, R15, 0.0013391353422775864601 ;  /* 0x3aaf85ed0c0b7423 */ /* 0x000fe2000000000f */
[----:B------:R-:W-:Y:S02]  /*1230*/  SEL R19, RZ, 0x83000000, P1 ;  /* 0x83000000ff137807 */ /* 0x000fe40000800000 */
[----:B------:R-:W-:Y:S01]  /*1240*/  ISETP.NE.U32.AND P1, PT, R6, RZ, PT ;  /* 0x000000ff0600720c */ /* 0x000fe20003f25070 */
[C---:B------:R-:W-:Y:S02]  /*1250*/  FFMA R15, R12.reuse, R11, 0.0096188392490148544312 ;  /* 0x3c1d98560c0f7423 */ /* 0x040fe4000000000b */
[----:B------:R-:W2:Y:S01]  /*1260*/  LDC.64 R10, c[0x0][0x3b8] ;  /* 0x0000ee00ff0a7b82 */ /* 0x000ea20000000a00 */
[----:B------:R-:W-:Y:S02]  /*1270*/  VIADD R14, R19, 0x7f000000 ;  /* 0x7f000000130e7836 */ /* 0x000fe40000000000 */
[----:B------:R-:W-:Y:S01]  /*1280*/  FFMA R15, R12, R15, 0.055503588169813156128 ;  /* 0x3d6357bb0c0f7423 */ /* 0x000fe2000000000f */
[----:B-1----:R-:W-:-:S02]  /*1290*/  LEA R19, R16, -R19, 0x17 ;  /* 0x8000001310137211 */ /* 0x002fc400078eb8ff */
[-C--:B------:R-:W-:Y:S01]  /*12a0*/  @P0 IADD3 R23, PT, PT, R23, -R6.reuse, RZ ;  /* 0x8000000617170210 */ /* 0x080fe20007ffe0ff */
[C---:B------:R-:W-:Y:S01]  /*12b0*/  FFMA R15, R12.reuse, R15, 0.24022644758224487305 ;  /* 0x3e75fdec0c0f7423 */ /* 0x040fe2000000000f */
[----:B------:R-:W-:Y:S02]  /*12c0*/  @P0 IADD3 R17, PT, PT, R17, 0x1, RZ ;  /* 0x0000000111110810 */ /* 0x000fe40007ffe0ff */
[----:B------:R-:W-:Y:S01]  /*12d0*/  ISETP.GE.U32.AND P4, PT, R23, R6, PT ;  /* 0x000000061700720c */ /* 0x000fe20003f86070 */
[----:B------:R-:W-:Y:S01]  /*12e0*/  FFMA R15, R12, R15, 0.69314718246459960938 ;  /* 0x3f3172180c0f7423 */ /* 0x000fe2000000000f */
[----:B------:R-:W-:-:S03]  /*12f0*/  FSETP.GEU.AND P0, PT, R13, RZ, PT ;  /* 0x000000ff0d00720b */ /* 0x000fc60003f0e000 */
[----:B------:R-:W-:Y:S01]  /*1300*/  FFMA R15, R12, R15, 1 ;  /* 0x3f8000000c0f7423 */ /* 0x000fe2000000000f */
[----:B------:R-:W-:-:S03]  /*1310*/  HFMA2 R12, -RZ, RZ, 1.875, 0 ;  /* 0x3f800000ff0c7431 */ /* 0x000fc600000001ff */
[----:B------:R-:W-:-:S04]  /*1320*/  FMUL R14, R15, R14 ;  /* 0x0000000e0f0e7220 */ /* 0x000fc80000400000 */
[----:B------:R-:W-:Y:S01]  /*1330*/  FMUL R16, R14, R19 ;  /* 0x000000130e107220 */ /* 0x000fe20000400000 */
[----:B------:R-:W-:Y:S01]  /*1340*/  @P4 IADD3 R17, PT, PT, R17, 0x1, RZ ;  /* 0x0000000111114810 */ /* 0x000fe20007ffe0ff */
[----:B--2---:R-:W-:Y:S01]  /*1350*/  IMAD.WIDE.U32 R10, R2, UR4, R10 ;  /* 0x00000004020a7c25 */ /* 0x004fe2000f8e000a */
[----:B------:R-:W-:Y:S01]  /*1360*/  @P3 FSEL R16, RZ, +INF , !P0 ;  /* 0x7f800000ff103808 */ /* 0x000fe20004000000 */
[----:B------:R-:W-:Y:S06]  /*1370*/  @!P2 BRA `(.L_x_12) ;  /* 0x000000000020a947 */ /* 0x000fec0003800000 */
[----:B------:R-:W-:-:S13]  /*1380*/  FSETP.NAN.AND P0, PT, |R8|, |R8|, PT ;  /* 0x400000080800720b */ /* 0x000fda0003f08200 */
[----:B------:R-:W-:Y:S01]  /*1390*/  @P0 FADD R12, R8, 2 ;  /* 0x40000000080c0421 */ /* 0x000fe20000000000 */
[----:B------:R-:W-:Y:S06]  /*13a0*/  @P0 BRA `(.L_x_12) ;  /* 0x0000000000140947 */ /* 0x000fec0003800000 */
[C---:B------:R-:W-:Y:S02]  /*13b0*/  FSETP.NEU.AND P0, PT, |R8|.reuse, +INF , PT ;  /* 0x7f8000000800780b */ /* 0x040fe40003f0d200 */
[----:B------:R-:W-:Y:S02]  /*13c0*/  MOV R12, R16 ;  /* 0x00000010000c7202 */ /* 0x000fe40000000f00 */
[----:B------:R-:W-:-:S13]  /*13d0*/  FSETP.NEU.AND P0, PT, R8, RZ, P0 ;  /* 0x000000ff0800720b */ /* 0x000fda000070d000 */
[----:B------:R-:W-:-:S05]  /*13e0*/  @!P0 FADD R13, R8, R8 ;  /* 0x00000008080d8221 */ /* 0x000fca0000000000 */
[----:B------:R-:W-:-:S07]  /*13f0*/  @!P0 LOP3.LUT R12, R13, 0x7fffffff, RZ, 0xc0, !PT ;  /* 0x7fffffff0d0c8812 */ /* 0x000fce00078ec0ff */
.L_x_12:
[----:B------:R-:W-:Y:S01]  /*1400*/  FSETP.GT.AND P0, PT, R9, R12, PT ;  /* 0x0000000c0900720b */ /* 0x000fe20003f04000 */
[----:B------:R-:W-:Y:S01]  /*1410*/  IMAD R13, R2, UR5, R11 ;  /* 0x00000005020d7c24 */ /* 0x000fe2000f8e020b */
[----:B------:R-:W-:Y:S01]  /*1420*/  @!P1 LOP3.LUT R17, RZ, R6, RZ, 0x33, !PT ;  /* 0x00000006ff119212 */ /* 0x000fe200078e33ff */
[----:B------:R-:W-:Y:S01]  /*1430*/  BSSY.RECONVERGENT B0, `(.L_x_13) ;  /* 0x000002b000007945 */ /* 0x000fe20003800200 */
[----:B------:R-:W-:-:S05]  /*1440*/  MOV R12, R10 ;  /* 0x0000000a000c7202 */ /* 0x000fca0000000f00 */
[----:B------:R-:W-:-:S04]  /*1450*/  IMAD.WIDE.U32 R14, R17, 0x4, R12 ;  /* 0x00000004110e7825 */ /* 0x000fc800078e000c */
[----:B------:R-:W-:Y:S01]  /*1460*/  @P0 IMAD.MOV.U32 R19, RZ, RZ, RZ ;  /* 0x000000ffff130224 */ /* 0x000fe200078e00ff */
[----:B------:R0:W-:Y:S01]  /*1470*/  @P0 STG.E desc[UR10][R14.64], RZ ;  /* 0x000000ff0e000986 */ /* 0x0001e2000c10190a */
[----:B------:R-:W-:Y:S05]  /*1480*/  @P0 BRA `(.L_x_14) ;  /* 0x0000000000940947 */ /* 0x000fea0003800000 */
[----:B------:R-:W-:Y:S01]  /*1490*/  HFMA2 R18, -RZ, RZ, 1.875, 0 ;  /* 0x3f800000ff127431 */ /* 0x000fe200000001ff */
        /* <DEDUP_REMOVED lines=9> */
.L_x_15:
[----:B------:R-:W-:Y:S01]  /*1530*/  FADD R18, R18, R18 ;  /* 0x0000001212127221 */ /* 0x000fe20000000000 */
[----:B------:R-:W-:Y:S03]  /*1540*/  BSSY.RECONVERGENT B1, `(.L_x_16) ;  /* 0x000000e000017945 */ /* 0x000fe60003800200 */
[----:B------:R-:W1:Y:S08]  /*1550*/  MUFU.RCP R8, R18 ;  /* 0x0000001200087308 */ /* 0x000e700000001000 */
[----:B------:R-:W2:Y:S01]  /*1560*/  FCHK P0, -R9, R18 ;  /* 0x0000001209007302 */ /* 0x000ea20000000100 */
[----:B-1----:R-:W-:-:S04]  /*1570*/  FFMA R19, -R18, R8, 1 ;  /* 0x3f80000012137423 */ /* 0x002fc80000000108 */
[----:B------:R-:W-:-:S04]  /*1580*/  FFMA R8, R8, R19, R8 ;  /* 0x0000001308087223 */ /* 0x000fc80000000008 */
[----:B------:R-:W-:-:S04]  /*1590*/  FFMA R16, R8, -R9, RZ ;  /* 0x8000000908107223 */ /* 0x000fc800000000ff */
[----:B------:R-:W-:-:S04]  /*15a0*/  FFMA R19, -R18, R16, -R9 ;  /* 0x0000001012137223 */ /* 0x000fc80000000909 */
[----:B------:R-:W-:Y:S01]  /*15b0*/  FFMA R8, R8, R19, R16 ;  /* 0x0000001308087223 */ /* 0x000fe20000000010 */
[----:B--2---:R-:W-:Y:S06]  /*15c0*/  @!P0 BRA `(.L_x_17) ;  /* 0x0000000000148947 */ /* 0x004fec0003800000 */
[----:B------:R-:W-:Y:S01]  /*15d0*/  FADD R8, -R9, -RZ ;  /* 0x800000ff09087221 */ /* 0x000fe20000000100 */
[----:B------:R-:W-:Y:S02]  /*15e0*/  MOV R9, R18 ;  /* 0x0000001200097202 */ /* 0x000fe40000000f00 */
[----:B------:R-:W-:-:S07]  /*15f0*/  MOV R16, 0x1610 ;  /* 0x0000161000107802 */ /* 0x000fce0000000f00 */
[----:B0-----:R-:W-:Y:S05]  /*1600*/  CALL.REL.NOINC `($__internal_1_$__cuda_sm3x_div_rn_noftz_f32_slowpath) ;  /* 0x00000004008c7944 */ /* 0x001fea0003c00000 */
[----:B------:R-:W-:-:S07]  /*1610*/  MOV R8, R18 ;  /* 0x0000001200087202 */ /* 0x000fce0000000f00 */
.L_x_17:
[----:B------:R-:W-:Y:S05]  /*1620*/  BSYNC.RECONVERGENT B1 ;  /* 0x0000000000017941 */ /* 0x000fea0003800200 */
.L_x_16:
[----:B------:R-:W-:Y:S01]  /*1630*/  HFMA2 R9, -RZ, RZ, 0.96630859375, -0.0022525787353515625 ;  /* 0x3bbb989dff097431 */ /* 0x000fe200000001ff */
[----:B------:R-:W-:-:S04]  /*1640*/  MOV R16, 0x437c0000 ;  /* 0x437c000000107802 */ /* 0x000fc80000000f00 */
[----:B------:R-:W-:-:S04]  /*1650*/  FFMA.SAT R9, R8, R9, 0.5 ;  /* 0x3f00000008097423 */ /* 0x000fc80000002009 */
[----:B------:R-:W-:-:S04]  /*1660*/  FFMA.RM R9, R9, R16, 12582913 ;  /* 0x4b40000109097423 */ /* 0x000fc80000004010 */
[C---:B------:R-:W-:Y:S01]  /*1670*/  FADD R19, R9.reuse, -12583039 ;  /* 0xcb40007f09137421 */ /* 0x040fe20000000000 */
[----:B------:R-:W-:-:S03]  /*1680*/  IMAD.SHL.U32 R9, R9, 0x800000, RZ ;  /* 0x0080000009097824 */ /* 0x000fc600078e00ff */
[----:B------:R-:W-:-:S04]  /*1690*/  FFMA R19, R8, 1.4426950216293334961, -R19 ;  /* 0x3fb8aa3b08137823 */ /* 0x000fc80000000813 */
[----:B------:R-:W-:-:S06]  /*16a0*/  FFMA R8, R8, 1.925963033500011079e-08, R19 ;  /* 0x32a5706008087823 */ /* 0x000fcc0000000013 */
[----:B------:R-:W1:Y:S02]  /*16b0*/  MUFU.EX2 R8, R8 ;  /* 0x0000000800087308 */ /* 0x000e640000000800 */
[----:B-1----:R-:W-:-:S05]  /*16c0*/  FMUL R19, R9, R8 ;  /* 0x0000000809137220 */ /* 0x002fca0000400000 */
[----:B------:R1:W-:Y:S02]  /*16d0*/  STG.E desc[UR10][R14.64], R19 ;  /* 0x000000130e007986 */ /* 0x0003e4000c10190a */
.L_x_14:
[----:B------:R-:W-:Y:S05]  /*16e0*/  BSYNC.RECONVERGENT B0 ;  /* 0x0000000000007941 */ /* 0x000fea0003800200 */
.L_x_13:
[----:B------:R-:W-:-:S13]  /*16f0*/  ISETP.NE.AND P0, PT, R17, R2, PT ;  /* 0x000000021100720c */ /* 0x000fda0003f05270 */
[----:B------:R-:W-:-:S04]  /*1700*/  @!P0 LEA R10, P1, R2, R10, 0x2 ;  /* 0x0000000a020a8211 */ /* 0x000fc800078210ff */
[----:B------:R-:W-:-:S05]  /*1710*/  @!P0 LEA.HI.X R11, R2, R13, RZ, 0x2, P1 ;  /* 0x0000000d020b8211 */ /* 0x000fca00008f14ff */
[----:B------:R-:W2:Y:S01]  /*1720*/  @!P0 LDG.E R8, desc[UR10][R10.64] ;  /* 0x0000000a0a088981 */ /* 0x000ea2000c1e1900 */
[----:B------:R-:W3:Y:S01]  /*1730*/  LDC.64 R12, c[0x0][0x388] ;  /* 0x0000e200ff0c7b82 */ /* 0x000ee20000000a00 */
[----:B--2---:R-:W-:-:S07]  /*1740*/  @!P0 FADD R17, R8, 1 ;  /* 0x3f80000008118421 */ /* 0x004fce0000000000 */
[----:B------:R-:W2:Y:S01]  /*1750*/  LDC.64 R8, c[0x0][0x398] ;  /* 0x0000e600ff087b82 */ /* 0x000ea20000000a00 */
[----:B------:R4:W-:Y:S04]  /*1760*/  @!P0 STG.E desc[UR10][R10.64], R17 ;  /* 0x000000110a008986 */ /* 0x0009e8000c10190a */
[----:B---3--:R-:W3:Y:S04]  /*1770*/  LDG.E R12, desc[UR10][R12.64] ;  /* 0x0000000a0c0c7981 */ /* 0x008ee8000c1e1900 */
[----:B-1----:R-:W5:Y:S01]  /*1780*/  @!P0 LDG.E R19, desc[UR10][R14.64] ;  /* 0x0000000a0e138981 */ /* 0x002f62000c1e1900 */
[----:B---3--:R-:W-:-:S04]  /*1790*/  IMAD R23, R12, R2, R7 ;  /* 0x000000020c177224 */ /* 0x008fc800078e0207 */
[----:B--2---:R-:W-:Y:S02]  /*17a0*/  IMAD.WIDE R8, R23, 0x4, R8 ;  /* 0x0000000417087825 */ /* 0x004fe400078e0208 */
[----:B------:R-:W5:Y:S04]  /*17b0*/  LDS R23, [R4] ;  /* 0x0000000004177984 */ /* 0x000f680000000800 */
[----:B------:R-:W5:Y:S01]  /*17c0*/  LDG.E R8, desc[UR10][R8.64] ;  /* 0x0000000a08087981 */ /* 0x000f62000c1e1900 */
[----:B----4-:R-:W1:Y:S01]  /*17d0*/  LDC.64 R10, c[0x0][0x380] ;  /* 0x0000e000ff0a7b82 */ /* 0x010e620000000a00 */
[----:B-----5:R-:W-:-:S05]  /*17e0*/  FFMA R23, R8, R19, R23 ;  /* 0x0000001308177223 */ /* 0x020fca0000000017 */
[----:B------:R-:W-:Y:S04]  /*17f0*/  STS [R4], R23 ;  /* 0x0000001704007388 */ /* 0x000fe80000000800 */
[----:B------:R-:W2:Y:S02]  /*1800*/  LDS R16, [R3] ;  /* 0x0000000003107984 */ /* 0x000ea40000000800 */
[----:B--2---:R-:W-:-:S05]  /*1810*/  FADD R16, R16, R19 ;  /* 0x0000001310107221 */ /* 0x004fca0000000000 */
[----:B------:R2:W-:Y:S01]  /*1820*/  STS [R3], R16 ;  /* 0x0000001003007388 */ /* 0x0005e20000000800 */
[----:B------:R-:W-:Y:S06]  /*1830*/  BAR.SYNC.DEFER_BLOCKING 0x0 ;  /* 0x0000000000007b1d */ /* 0x000fec0000010000 */
[----:B-1----:R-:W3:Y:S01]  /*1840*/  LDG.E R11, desc[UR10][R10.64] ;  /* 0x0000000a0a0b7981 */ /* 0x002ee2000c1e1900 */
[----:B------:R-:W-:-:S04]  /*1850*/  IADD3 R2, PT, PT, R2, 0x1, RZ ;  /* 0x0000000102027810 */ /* 0x000fc80007ffe0ff */
[----:B---3--:R-:W-:-:S13]  /*1860*/  ISETP.GE.AND P0, PT, R2, R11, PT ;  /* 0x0000000b0200720c */ /* 0x008fda0003f06270 */
[----:B--2---:R-:W-:Y:S05]  /*1870*/  @!P0 BRA `(.L_x_18) ;  /* 0xffffffe800908947 */ /* 0x004fea000383ffff */
.L_x_1:
[----:B------:R-:W1:Y:S01]  /*1880*/  LDS R9, [R3] ;  /* 0x0000000003097984 */ /* 0x000e620000000800 */
[----:B------:R-:W-:Y:S03]  /*1890*/  BSSY.RECONVERGENT B0, `(.L_x_19) ;  /* 0x000000e000007945 */ /* 0x000fe60003800200 */
[----:B------:R-:W2:Y:S01]  /*18a0*/  LDS R0, [R4] ;  /* 0x0000000004007984 */ /* 0x000ea20000000800 */
[----:B-1----:R-:W1:Y:S08]  /*18b0*/  MUFU.RCP R2, R9 ;  /* 0x0000000900027308 */ /* 0x002e700000001000 */
[----:B--2---:R-:W2:Y:S01]  /*18c0*/  FCHK P0, R0, R9 ;  /* 0x0000000900007302 */ /* 0x004ea20000000000 */
[----:B-1----:R-:W-:-:S04]  /*18d0*/  FFMA R11, -R9, R2, 1 ;  /* 0x3f800000090b7423 */ /* 0x002fc80000000102 */
[----:B------:R-:W-:-:S04]  /*18e0*/  FFMA R11, R2, R11, R2 ;  /* 0x0000000b020b7223 */ /* 0x000fc80000000002 */
[----:B------:R-:W-:-:S04]  /*18f0*/  FFMA R2, R0, R11, RZ ;  /* 0x0000000b00027223 */ /* 0x000fc800000000ff */
[----:B------:R-:W-:-:S04]  /*1900*/  FFMA R6, -R9, R2, R0 ;  /* 0x0000000209067223 */ /* 0x000fc80000000100 */
[----:B------:R-:W-:Y:S01]  /*1910*/  FFMA R11, R11, R6, R2 ;  /* 0x000000060b0b7223 */ /* 0x000fe20000000002 */
[----:B--2---:R-:W-:Y:S06]  /*1920*/  @!P0 BRA `(.L_x_20) ;  /* 0x0000000000108947 */ /* 0x004fec0003800000 */
[----:B------:R-:W-:Y:S02]  /*1930*/  MOV R8, R0 ;  /* 0x0000000000087202 */ /* 0x000fe40000000f00 */
[----:B------:R-:W-:-:S07]  /*1940*/  MOV R16, 0x1960 ;  /* 0x0000196000107802 */ /* 0x000fce0000000f00 */
[----:B0-----:R-:W-:Y:S05]  /*1950*/  CALL.REL.NOINC `($__internal_1_$__cuda_sm3x_div_rn_noftz_f32_slowpath) ;  /* 0x0000000000b87944 */ /* 0x001fea0003c00000 */
[----:B------:R-:W-:-:S07]  /*1960*/  MOV R11, R18 ;  /* 0x00000012000b7202 */ /* 0x000fce0000000f00 */
.L_x_20:
[----:B------:R-:W-:Y:S05]  /*1970*/  BSYNC.RECONVERGENT B0 ;  /* 0x0000000000007941 */ /* 0x000fea0003800200 */
.L_x_19:
[----:B------:R-:W1:Y:S01]  /*1980*/  S2UR UR5, SR_CgaCtaId ;  /* 0x00000000000579c3 */ /* 0x000e620000008800 */
[----:B------:R-:W-:Y:S02]  /*1990*/  UMOV UR4, 0x400 ;  /* 0x0000040000047882 */ /* 0x000fe40000000000 */
[----:B------:R-:W-:-:S04]  /*19a0*/  UIADD3 UR4, UPT, UPT, UR4, 0x200, URZ ;  /* 0x0000020004047890 */ /* 0x000fc8000fffe0ff */
[----:B-1----:R-:W-:-:S06]  /*19b0*/  ULEA UR4, UR5, UR4, 0x18 ;  /* 0x0000000405047291 */ /* 0x002fcc000f8ec0ff */
[----:B------:R-:W-:Y:S01]  /*19c0*/  LEA R0, R7, UR4, 0x2 ;  /* 0x0000000407007c11 */ /* 0x000fe2000f8e10ff */
[----:B------:R-:W-:Y:S05]  /*19d0*/  WARPSYNC.ALL ;  /* 0x0000000000007948 */ /* 0x000fea0003800000 */
[----:B------:R-:W-:Y:S04]  /*19e0*/  STS [R0], R11 ;  /* 0x0000000b00007388 */ /* 0x000fe80000000800 */
[----:B------:R-:W1:Y:S02]  /*19f0*/  LDS R2, [R20] ;  /* 0x0000000014027984 */ /* 0x000e640000000800 */
[----:B-1----:R-:W-:-:S05]  /*1a00*/  FADD R2, -R2, R11 ;  /* 0x0000000b02027221 */ /* 0x002fca0000000100 */
[----:B------:R1:W-:Y:S04]  /*1a10*/  STS [R5], R2 ;  /* 0x0000000205007388 */ /* 0x0003e80000000800 */
[----:B------:R1:W-:Y:S04]  /*1a20*/  STS [R20], R11 ;  /* 0x0000000b14007388 */ /* 0x0003e80000000800 */
[----:B------:R1:W-:Y:S04]  /*1a30*/  STS [R4], RZ ;  /* 0x000000ff04007388 */ /* 0x0003e80000000800 */
[----:B------:R1:W-:Y:S01]  /*1a40*/  STS [R3], RZ ;  /* 0x000000ff03007388 */ /* 0x0003e20000000800 */
[----:B------:R-:W-:Y:S06]  /*1a50*/  BAR.SYNC.DEFER_BLOCKING 0x0 ;  /* 0x0000000000007b1d */ /* 0x000fec0000010000 */
.L_x_0:
[----:B-1----:R-:W1:Y:S01]  /*1a60*/  LDS R3, [R20] ;  /* 0x0000000014037984 */ /* 0x002e620000000800 */
[----:B------:R-:W-:Y:S05]  /*1a70*/  WARPSYNC.ALL ;  /* 0x0000000000007948 */ /* 0x000fea0003800000 */
[----:B------:R-:W2:Y:S04]  /*1a80*/  LDS R5, [R5] ;  /* 0x0000000005057984 */ /* 0x000ea80000000800 */
[----:B-1----:R-:W-:Y:S04]  /*1a90*/  STG.E desc[UR10][R26.64], R3 ;  /* 0x000000031a007986 */ /* 0x002fe8000c10190a */
[----:B--2---:R-:W-:Y:S01]  /*1aa0*/  STG.E desc[UR10][R24.64], R5 ;  /* 0x0000000518007986 */ /* 0x004fe2000c10190a */
[----:B------:R-:W-:Y:S06]  /*1ab0*/  BAR.SYNC.DEFER_BLOCKING 0x0 ;  /* 0x0000000000007b1d */ /* 0x000fec0000010000 */
[----:B------:R-:W-:Y:S05]  /*1ac0*/  EXIT ;  /* 0x000000000000794d */ /* 0x000fea0003800000 */
        .weak           $__internal_0_$__cuda_sm20_sqrt_rn_f32_slowpath
        .type           $__internal_0_$__cuda_sm20_sqrt_rn_f32_slowpath,@function
        .size           $__internal_0_$__cuda_sm20_sqrt_rn_f32_slowpath,($__internal_1_$__cuda_sm3x_div_rn_noftz_f32_slowpath - $__internal_0_$__cuda_sm20_sqrt_rn_f32_slowpath)
$__internal_0_$__cuda_sm20_sqrt_rn_f32_slowpath:
[----:B------:R-:W-:-:S13]  /*1ad0*/  LOP3.LUT P0, RZ, R19, 0x7fffffff, RZ, 0xc0, !PT ;  /* 0x7fffffff13ff7812 */ /* 0x000fda000780c0ff */
[----:B------:R-:W-:Y:S01]  /*1ae0*/  @!P0 MOV R8, R19 ;  /* 0x0000001300088202 */ /* 0x000fe20000000f00 */
[----:B------:R-:W-:Y:S06]  /*1af0*/  @!P0 BRA `(.L_x_21) ;  /* 0x0000000000408947 */ /* 0x000fec0003800000 */
[----:B------:R-:W-:-:S13]  /*1b00*/  FSETP.GEU.FTZ.AND P0, PT, R19, RZ, PT ;  /* 0x000000ff1300720b */ /* 0x000fda0003f1e000 */
[----:B------:R-:W-:Y:S01]  /*1b10*/  @!P0 MOV R8, 0x7fffffff ;  /* 0x7fffffff00088802 */ /* 0x000fe20000000f00 */
[----:B------:R-:W-:Y:S06]  /*1b20*/  @!P0 BRA `(.L_x_21) ;  /* 0x0000000000348947 */ /* 0x000fec0003800000 */
[----:B------:R-:W-:-:S13]  /*1b30*/  FSETP.GTU.FTZ.AND P0, PT, |R19|, +INF , PT ;  /* 0x7f8000001300780b */ /* 0x000fda0003f1c200 */
[----:B------:R-:W-:Y:S01]  /*1b40*/  @P0 FADD.FTZ R8, R19, 1 ;  /* 0x3f80000013080421 */ /* 0x000fe20000010000 */
[----:B------:R-:W-:Y:S06]  /*1b50*/  @P0 BRA `(.L_x_21) ;  /* 0x0000000000280947 */ /* 0x000fec0003800000 */
[----:B------:R-:W-:-:S13]  /*1b60*/  FSETP.NEU.FTZ.AND P0, PT, |R19|, +INF , PT ;  /* 0x7f8000001300780b */ /* 0x000fda0003f1d200 */
[----:B------:R-:W-:-:S04]  /*1b70*/  @P0 FFMA R9, R19, 1.84467440737095516160e+19, RZ ;  /* 0x5f80000013090823 */ /* 0x000fc800000000ff */
[----:B------:R-:W0:Y:S02]  /*1b80*/  @P0 MUFU.RSQ R8, R9 ;  /* 0x0000000900080308 */ /* 0x000e240000001400 */
[----:B0-----:R-:W-:Y:S01]  /*1b90*/  @P0 FMUL.FTZ R10, R9, R8 ;  /* 0x00000008090a0220 */ /* 0x001fe20000410000 */
[----:B------:R-:W-:Y:S01]  /*1ba0*/  @P0 FMUL.FTZ R12, R8, 0.5 ;  /* 0x3f000000080c0820 */ /* 0x000fe20000410000 */
[----:B------:R-:W-:Y:S02]  /*1bb0*/  @!P0 MOV R8, R19 ;  /* 0x0000001300088202 */ /* 0x000fe40000000f00 */
[----:B------:R-:W-:-:S04]  /*1bc0*/  @P0 FADD.FTZ R11, -R10, -RZ ;  /* 0x800000ff0a0b0221 */ /* 0x000fc80000010100 */
[----:B------:R-:W-:-:S04]  /*1bd0*/  @P0 FFMA R11, R10, R11, R9 ;  /* 0x0000000b0a0b0223 */ /* 0x000fc80000000009 */
[----:B------:R-:W-:-:S04]  /*1be0*/  @P0 FFMA R11, R11, R12, R10 ;  /* 0x0000000c0b0b0223 */ /* 0x000fc8000000000a */
[----:B------:R-:W-:-:S07]  /*1bf0*/  @P0 FMUL.FTZ R8, R11, 2.3283064365386962891e-10 ;  /* 0x2f8000000b080820 */ /* 0x000fce0000410000 */
.L_x_21:
[----:B------:R-:W-:Y:S02]  /*1c00*/  HFMA2 R9, -RZ, RZ, 0, 0 ;  /* 0x00000000ff097431 */ /* 0x000fe400000001ff */
[----:B------:R-:W-:Y:S01]  /*1c10*/  IMAD.MOV.U32 R10, RZ, RZ, R8 ;  /* 0x000000ffff0a7224 */ /* 0x000fe200078e0008 */
[----:B------:R-:W-:-:S04]  /*1c20*/  MOV R8, R13 ;  /* 0x0000000d00087202 */ /* 0x000fc80000000f00 */
[----:B------:R-:W-:Y:S05]  /*1c30*/  RET.REL.NODEC R8 `(_Z15cuda_mean_shiftPiS_PfS0_S0_S0_S0_S0_S0_S0_m) ;  /* 0xffffffe008f07950 */ /* 0x000fea0003c3ffff */
        .weak           $__internal_1_$__cuda_sm3x_div_rn_noftz_f32_slowpath
        .type           $__internal_1_$__cuda_sm3x_div_rn_noftz_f32_slowpath,@function
        .size           $__internal_1_$__cuda_sm3x_div_rn_noftz_f32_slowpath,(.L_x_35 - $__internal_1_$__cuda_sm3x_div_rn_noftz_f32_slowpath)
$__internal_1_$__cuda_sm3x_div_rn_noftz_f32_slowpath:
[----:B------:R-:W-:Y:S01]  /*1c40*/  SHF.R.U32.HI R19, RZ, 0x17, R9 ;  /* 0x00000017ff137819 */ /* 0x000fe20000011609 */
[----:B------:R-:W-:Y:S01]  /*1c50*/  BSSY.RECONVERGENT B2, `(.L_x_22) ;  /* 0x0000062000027945 */ /* 0x000fe20003800200 */
[----:B------:R-:W-:Y:S02]  /*1c60*/  SHF.R.U32.HI R18, RZ, 0x17, R8 ;  /* 0x00000017ff127819 */ /* 0x000fe40000011608 */
[----:B------:R-:W-:Y:S02]  /*1c70*/  LOP3.LUT R19, R19, 0xff, RZ, 0xc0, !PT ;  /* 0x000000ff13137812 */ /* 0x000fe400078ec0ff */
[----:B------:R-:W-:Y:S02]  /*1c80*/  LOP3.LUT R28, R18, 0xff, RZ, 0xc0, !PT ;  /* 0x000000ff121c7812 */ /* 0x000fe400078ec0ff */
[----:B------:R-:W-:Y:S02]  /*1c90*/  IADD3 R23, PT, PT, R19, -0x1, RZ ;  /* 0xffffffff13177810 */ /* 0x000fe40007ffe0ff */
[----:B------:R-:W-:-:S02]  /*1ca0*/  IADD3 R22, PT, PT, R28, -0x1, RZ ;  /* 0xffffffff1c167810 */ /* 0x000fc40007ffe0ff */
[----:B------:R-:W-:-:S04]  /*1cb0*/  ISETP.GT.U32.AND P0, PT, R23, 0xfd, PT ;  /* 0x000000fd1700780c */ /* 0x000fc80003f04070 */
[----:B------:R-:W-:-:S13]  /*1cc0*/  ISETP.GT.U32.OR P0, PT, R22, 0xfd, P0 ;  /* 0x000000fd1600780c */ /* 0x000fda0000704470 */
[----:B------:R-:W-:Y:S01]  /*1cd0*/  @!P0 MOV R18, RZ ;  /* 0x000000ff00128202 */ /* 0x000fe20000000f00 */
[----:B------:R-:W-:Y:S06]  /*1ce0*/  @!P0 BRA `(.L_x_23) ;  /* 0x00000000005c8947 */ /* 0x000fec0003800000 */
[----:B------:R-:W-:Y:S02]  /*1cf0*/  FSETP.GTU.FTZ.AND P0, PT, |R8|, +INF , PT ;  /* 0x7f8000000800780b */ /* 0x000fe40003f1c200 */
[----:B------:R-:W-:-:S04]  /*1d00*/  FSETP.GTU.FTZ.AND P1, PT, |R9|, +INF , PT ;  /* 0x7f8000000900780b */ /* 0x000fc80003f3c200 */
[----:B------:R-:W-:-:S13]  /*1d10*/  PLOP3.LUT P0, PT, P0, P1, PT, 0xf8, 0x8f ;  /* 0x00000000008f781c */ /* 0x000fda0000703f70 */
[----:B------:R-:W-:Y:S05]  /*1d20*/  @P0 BRA `(.L_x_24) ;  /* 0x00000004004c0947 */ /* 0x000fea0003800000 */
[----:B------:R-:W-:-:S13]  /*1d30*/  LOP3.LUT P0, RZ, R9, 0x7fffffff, R8, 0xc8, !PT ;  /* 0x7fffffff09ff7812 */ /* 0x000fda000780c808 */
[----:B------:R-:W-:Y:S05]  /*1d40*/  @!P0 BRA `(.L_x_25) ;  /* 0x00000004003c8947 */ /* 0x000fea0003800000 */
[C---:B------:R-:W-:Y:S02]  /*1d50*/  FSETP.NEU.FTZ.AND P1, PT, |R8|.reuse, +INF , PT ;  /* 0x7f8000000800780b */ /* 0x040fe40003f3d200 */
[----:B------:R-:W-:Y:S02]  /*1d60*/  FSETP.NEU.FTZ.AND P2, PT, |R9|, +INF , PT ;  /* 0x7f8000000900780b */ /* 0x000fe40003f5d200 */
[----:B------:R-:W-:-:S11]  /*1d70*/  FSETP.NEU.FTZ.AND P0, PT, |R8|, +INF , PT ;  /* 0x7f8000000800780b */ /* 0x000fd60003f1d200 */
[----:B------:R-:W-:Y:S05]  /*1d80*/  @!P2 BRA !P1, `(.L_x_25) ;  /* 0x00000004002ca947 */ /* 0x000fea0004800000 */
[----:B------:R-:W-:-:S04]  /*1d90*/  LOP3.LUT P1, RZ, R8, 0x7fffffff, RZ, 0xc0, !PT ;  /* 0x7fffffff08ff7812 */ /* 0x000fc8000782c0ff */
[----:B------:R-:W-:-:S13]  /*1da0*/  PLOP3.LUT P1, PT, P2, P1, PT, 0x2f, 0xf2 ;  /* 0x0000000000f2781c */ /* 0x000fda0001722577 */
[----:B------:R-:W-:Y:S05]  /*1db0*/  @P1 BRA `(.L_x_26) ;  /* 0x0000000400181947 */ /* 0x000fea0003800000 */
[----:B------:R-:W-:-:S04]  /*1dc0*/  LOP3.LUT P1, RZ, R9, 0x7fffffff, RZ, 0xc0, !PT ;  /* 0x7fffffff09ff7812 */ /* 0x000fc8000782c0ff */
[----:B------:R-:W-:-:S13]  /*1dd0*/  PLOP3.LUT P0, PT, P0, P1, PT, 0x2f, 0xf2 ;  /* 0x0000000000f2781c */ /* 0x000fda0000702577 */
[----:B------:R-:W-:Y:S05]  /*1de0*/  @P0 BRA `(.L_x_27) ;  /* 0x0000000400000947 */ /* 0x000fea0003800000 */
[----:B------:R-:W-:Y:S02]  /*1df0*/  ISETP.GE.AND P0, PT, R22, RZ, PT ;  /* 0x000000ff1600720c */ /* 0x000fe40003f06270 */
[----:B------:R-:W-:-:S11]  /*1e00*/  ISETP.GE.AND P1, PT, R23, RZ, PT ;  /* 0x000000ff1700720c */ /* 0x000fd60003f26270 */
[----:B------:R-:W-:Y:S01]  /*1e10*/  @P0 MOV R18, RZ ;  /* 0x000000ff00120202 */ /* 0x000fe20000000f00 */
[----:B------:R-:W-:Y:S02]  /*1e20*/  @!P0 IMAD.MOV.U32 R18, RZ, RZ, -0x40 ;  /* 0xffffffc0ff128424 */ /* 0x000fe400078e00ff */
[----:B------:R-:W-:Y:S01]  /*1e30*/  @!P0 FFMA R8, R8, 1.84467440737095516160e+19, RZ ;  /* 0x5f80000008088823 */ /* 0x000fe200000000ff */
[----:B------:R-:W-:Y:S02]  /*1e40*/  @!P1 FFMA R9, R9, 1.84467440737095516160e+19, RZ ;  /* 0x5f80000009099823 */ /* 0x000fe400000000ff */
[----:B------:R-:W-:-:S07]  /*1e50*/  @!P1 IADD3 R18, PT, PT, R18, 0x40, RZ ;  /* 0x0000004012129810 */ /* 0x000fce0007ffe0ff */
.L_x_23:
[----:B------:R-:W-:Y:S01]  /*1e60*/  LEA R22, R19, 0xc0800000, 0x17 ;  /* 0xc080000013167811 */ /* 0x000fe200078eb8ff */
[----:B------:R-:W-:Y:S03]  /*1e70*/  BSSY.RECONVERGENT B3, `(.L_x_28) ;  /* 0x0000036000037945 */ /* 0x000fe60003800200 */
[----:B------:R-:W-:Y:S02]  /*1e80*/  IADD3 R23, PT, PT, -R22, R9, RZ ;  /* 0x0000000916177210 */ /* 0x000fe40007ffe1ff */
[----:B------:R-:W-:Y:S02]  /*1e90*/  IADD3 R22, PT, PT, R28, -0x7f, RZ ;  /* 0xffffff811c167810 */ /* 0x000fe40007ffe0ff */
[----:B------:R-:W0:Y:S01]  /*1ea0*/  MUFU.RCP R9, R23 ;  /* 0x0000001700097308 */ /* 0x000e220000001000 */
[----:B------:R-:W-:Y:S01]  /*1eb0*/  FADD.FTZ R29, -R23, -RZ ;  /* 0x800000ff171d7221 */ /* 0x000fe20000010100 */
[C---:B------:R-:W-:Y:S01]  /*1ec0*/  IADD3 R31, PT, PT, R22.reuse, 0x7f, -R19 ;  /* 0x0000007f161f7810 */ /* 0x040fe20007ffe813 */
[----:B------:R-:W-:-:S03]  /*1ed0*/  IMAD R8, R22, -0x800000, R8 ;  /* 0xff80000016087824 */ /* 0x000fc600078e0208 */
[----:B------:R-:W-:Y:S01]  /*1ee0*/  IADD3 R31, PT, PT, R31, R18, RZ ;  /* 0x000000121f1f7210 */ /* 0x000fe20007ffe0ff */
[----:B0-----:R-:W-:-:S04]  /*1ef0*/  FFMA R28, R9, R29, 1 ;  /* 0x3f800000091c7423 */ /* 0x001fc8000000001d */
[----:B------:R-:W-:-:S04]  /*1f00*/  FFMA R9, R9, R28, R9 ;  /* 0x0000001c09097223 */ /* 0x000fc80000000009 */
[----:B------:R-:W-:-:S04]  /*1f10*/  FFMA R22, R8, R9, RZ ;  /* 0x0000000908167223 */ /* 0x000fc800000000ff */
[----:B------:R-:W-:-:S04]  /*1f20*/  FFMA R19, R29, R22, R8 ;  /* 0x000000161d137223 */ /* 0x000fc80000000008 */
[----:B------:R-:W-:-:S04]  /*1f30*/  FFMA R22, R9, R19, R22 ;  /* 0x0000001309167223 */ /* 0x000fc80000000016 */
[----:B------:R-:W-:-:S04]  /*1f40*/  FFMA R29, R29, R22, R8 ;  /* 0x000000161d1d7223 */ /* 0x000fc80000000008 */
[----:B------:R-:W-:-:S05]  /*1f50*/  FFMA R8, R9, R29, R22 ;  /* 0x0000001d09087223 */ /* 0x000fca0000000016 */
[----:B------:R-:W-:-:S04]  /*1f60*/  SHF.R.U32.HI R18, RZ, 0x17, R8 ;  /* 0x00000017ff127819 */ /* 0x000fc80000011608 */
[----:B------:R-:W-:-:S04]  /*1f70*/  LOP3.LUT R18, R18, 0xff, RZ, 0xc0, !PT ;  /* 0x000000ff12127812 */ /* 0x000fc800078ec0ff */
[----:B------:R-:W-:-:S04]  /*1f80*/  IADD3 R23, PT, PT, R18, R31, RZ ;  /* 0x0000001f12177210 */ /* 0x000fc80007ffe0ff */
[----:B------:R-:W-:-:S04]  /*1f90*/  IADD3 R18, PT, PT, R23, -0x1, RZ ;  /* 0xffffffff17127810 */ /* 0x000fc80007ffe0ff */
[----:B------:R-:W-:-:S13]  /*1fa0*/  ISETP.GE.U32.AND P0, PT, R18, 0xfe, PT ;  /* 0x000000fe1200780c */ /* 0x000fda0003f06070 */
[----:B------:R-:W-:Y:S05]  /*1fb0*/  @!P0 BRA `(.L_x_29) ;  /* 0x0000000000808947 */ /* 0x000fea0003800000 */
[----:B------:R-:W-:-:S13]  /*1fc0*/  ISETP.GT.AND P0, PT, R23, 0xfe, PT ;  /* 0x000000fe1700780c */ /* 0x000fda0003f04270 */
[----:B------:R-:W-:Y:S05]  /*1fd0*/  @P0 BRA `(.L_x_30) ;  /* 0x00000000006c0947 */ /* 0x000fea0003800000 */
[----:B------:R-:W-:-:S13]  /*1fe0*/  ISETP.GE.AND P0, PT, R23, 0x1, PT ;  /* 0x000000011700780c */ /* 0x000fda0003f06270 */
[----:B------:R-:W-:Y:S05]  /*1ff0*/  @P0 BRA `(.L_x_31) ;  /* 0x0000000000740947 */ /* 0x000fea0003800000 */
[----:B------:R-:W-:Y:S02]  /*2000*/  ISETP.GE.AND P0, PT, R23, -0x18, PT ;  /* 0xffffffe81700780c */ /* 0x000fe40003f06270 */
[----:B------:R-:W-:-:S11]  /*2010*/  LOP3.LUT R8, R8, 0x80000000, RZ, 0xc0, !PT ;  /* 0x8000000008087812 */ /* 0x000fd600078ec0ff */
[----:B------:R-:W-:Y:S05]  /*2020*/  @!P0 BRA `(.L_x_31) ;  /* 0x0000000000688947 */ /* 0x000fea0003800000 */
[CCC-:B------:R-:W-:Y:S01]  /*2030*/  FFMA.RZ R19, R9.reuse, R29.reuse, R22.reuse ;  /* 0x0000001d09137223 */ /* 0x1c0fe2000000c016 */
[CCC-:B------:R-:W-:Y:S01]  /*2040*/  FFMA.RP R18, R9.reuse, R29.reuse, R22.reuse ;  /* 0x0000001d09127223 */ /* 0x1c0fe20000008016 */
[----:B------:R-:W-:Y:S01]  /*2050*/  FFMA.RM R9, R9, R29, R22 ;  /* 0x0000001d09097223 */ /* 0x000fe20000004016 */
[C---:B------:R-:W-:Y:S01]  /*2060*/  VIADD R22, R23.reuse, 0x20 ;  /* 0x0000002017167836 */ /* 0x040fe20000000000 */
[----:B------:R-:W-:Y:S02]  /*2070*/  ISETP.NE.AND P2, PT, R23, RZ, PT ;  /* 0x000000ff1700720c */ /* 0x000fe40003f45270 */
[----:B------:R-:W-:Y:S02]  /*2080*/  LOP3.LUT R19, R19, 0x7fffff, RZ, 0xc0, !PT ;  /* 0x007fffff13137812 */ /* 0x000fe400078ec0ff */
[----:B------:R-:W-:Y:S02]  /*2090*/  ISETP.NE.AND P1, PT, R23, RZ, PT ;  /* 0x000000ff1700720c */ /* 0x000fe40003f25270 */
[----:B------:R-:W-:-:S02]  /*20a0*/  LOP3.LUT R19, R19, 0x800000, RZ, 0xfc, !PT ;  /* 0x0080000013137812 */ /* 0x000fc400078efcff */
[----:B------:R-:W-:Y:S02]  /*20b0*/  IADD3 R23, PT, PT, -R23, RZ, RZ ;  /* 0x000000ff17177210 */ /* 0x000fe40007ffe1ff */
[----:B------:R-:W-:Y:S02]  /*20c0*/  SHF.L.U32 R22, R19, R22, RZ ;  /* 0x0000001613167219 */ /* 0x000fe400000006ff */
[----:B------:R-:W-:Y:S02]  /*20d0*/  FSETP.NEU.FTZ.AND P0, PT, R18, R9, PT ;  /* 0x000000091200720b */ /* 0x000fe40003f1d000 */
[----:B------:R-:W-:Y:S02]  /*20e0*/  SEL R18, R23, RZ, P2 ;  /* 0x000000ff17127207 */ /* 0x000fe40001000000 */
[----:B------:R-:W-:Y:S02]  /*20f0*/  ISETP.NE.AND P1, PT, R22, RZ, P1 ;  /* 0x000000ff1600720c */ /* 0x000fe40000f25270 */
[----:B------:R-:W-:-:S02]  /*2100*/  SHF.R.U32.HI R18, RZ, R18, R19 ;  /* 0x00000012ff127219 */ /* 0x000fc40000011613 */
[----:B------:R-:W-:Y:S02]  /*2110*/  PLOP3.LUT P0, PT, P0, P1, PT, 0xf8, 0x8f ;  /* 0x00000000008f781c */ /* 0x000fe40000703f70 */
[----:B------:R-:W-:Y:S02]  /*2120*/  SHF.R.U32.HI R22, RZ, 0x1, R18 ;  /* 0x00000001ff167819 */ /* 0x000fe40000011612 */
[----:B------:R-:W-:-:S04]  /*2130*/  SEL R9, RZ, 0x1, !P0 ;  /* 0x00000001ff097807 */ /* 0x000fc80004000000 */
[----:B------:R-:W-:-:S04]  /*2140*/  LOP3.LUT R9, R9, 0x1, R22, 0xf8, !PT ;  /* 0x0000000109097812 */ /* 0x000fc800078ef816 */
[----:B------:R-:W-:-:S04]  /*2150*/  LOP3.LUT R9, R9, R18, RZ, 0xc0, !PT ;  /* 0x0000001209097212 */ /* 0x000fc800078ec0ff */
[----:B------:R-:W-:-:S04]  /*2160*/  IADD3 R9, PT, PT, R22, R9, RZ ;  /* 0x0000000916097210 */ /* 0x000fc80007ffe0ff */
[----:B------:R-:W-:Y:S01]  /*2170*/  LOP3.LUT R8, R9, R8, RZ, 0xfc, !PT ;  /* 0x0000000809087212 */ /* 0x000fe200078efcff */
[----:B------:R-:W-:Y:S06]  /*2180*/  BRA `(.L_x_31) ;  /* 0x0000000000107947 */ /* 0x000fec0003800000 */
.L_x_30:
[----:B------:R-:W-:-:S04]  /*2190*/  LOP3.LUT R8, R8, 0x80000000, RZ, 0xc0, !PT ;  /* 0x8000000008087812 */ /* 0x000fc800078ec0ff */
[----:B------:R-:W-:Y:S01]  /*21a0*/  LOP3.LUT R8, R8, 0x7f800000, RZ, 0xfc, !PT ;  /* 0x7f80000008087812 */ /* 0x000fe200078efcff */
[----:B------:R-:W-:Y:S06]  /*21b0*/  BRA `(.L_x_31) ;  /* 0x0000000000047947 */ /* 0x000fec0003800000 */
.L_x_29:
[----:B------:R-:W-:-:S07]  /*21c0*/  LEA R8, R31, R8, 0x17 ;  /* 0x000000081f087211 */ /* 0x000fce00078eb8ff */
.L_x_31:
[----:B------:R-:W-:Y:S05]  /*21d0*/  BSYNC.RECONVERGENT B3 ;  /* 0x0000000000037941 */ /* 0x000fea0003800200 */
.L_x_28:
[----:B------:R-:W-:Y:S05]  /*21e0*/  BRA `(.L_x_32) ;  /* 0x0000000000207947 */ /* 0x000fea0003800000 */
.L_x_27:
[----:B------:R-:W-:-:S04]  /*21f0*/  LOP3.LUT R8, R9, 0x80000000, R8, 0x48, !PT ;  /* 0x8000000009087812 */ /* 0x000fc800078e4808 */
[----:B------:R-:W-:Y:S01]  /*2200*/  LOP3.LUT R8, R8, 0x7f800000, RZ, 0xfc, !PT ;  /* 0x7f80000008087812 */ /* 0x000fe200078efcff */
[----:B------:R-:W-:Y:S06]  /*2210*/  BRA `(.L_x_32) ;  /* 0x0000000000147947 */ /* 0x000fec0003800000 */
.L_x_26:
[----:B------:R-:W-:Y:S01]  /*2220*/  LOP3.LUT R8, R9, 0x80000000, R8, 0x48, !PT ;  /* 0x8000000009087812 */ /* 0x000fe200078e4808 */
[----:B------:R-:W-:Y:S06]  /*2230*/  BRA `(.L_x_32) ;  /* 0x00000000000c7947 */ /* 0x000fec0003800000 */
.L_x_25:
[----:B------:R-:W0:Y:S01]  /*2240*/  MUFU.RSQ R8, -QNAN ;  /* 0xffc0000000087908 */ /* 0x000e220000001400 */
[----:B------:R-:W-:Y:S05]  /*2250*/  BRA `(.L_x_32) ;  /* 0x0000000000047947 */ /* 0x000fea0003800000 */
.L_x_24:
[----:B------:R-:W-:-:S07]  /*2260*/  FADD.FTZ R8, R8, R9 ;  /* 0x0000000908087221 */ /* 0x000fce0000010000 */
.L_x_32:
[----:B------:R-:W-:Y:S05]  /*2270*/  BSYNC.RECONVERGENT B2 ;  /* 0x0000000000027941 */ /* 0x000fea0003800200 */
.L_x_22:
[----:B------:R-:W-:Y:S01]  /*2280*/  HFMA2 R9, -RZ, RZ, 0, 0 ;  /* 0x00000000ff097431 */ /* 0x000fe200000001ff */
[----:B0-----:R-:W-:Y:S02]  /*2290*/  MOV R18, R8 ;  /* 0x0000000800127202 */ /* 0x001fe40000000f00 */
[----:B------:R-:W-:-:S04]  /*22a0*/  MOV R8, R16 ;  /* 0x0000001000087202 */ /* 0x000fc80000000f00 */
[----:B------:R-:W-:Y:S05]  /*22b0*/  RET.REL.NODEC R8 `(_Z15cuda_mean_shiftPiS_PfS0_S0_S0_S0_S0_S0_S0_m) ;  /* 0xffffffdc08507950 */ /* 0x000fea0003c3ffff */
.L_x_33:
[----:B------:R-:W-:-:S00]  /*22c0*/  BRA `(.L_x_33) ;  /* 0xfffffffc00fc7947 */ /* 0x000fc0000383ffff */
[----:B------:R-:W-:-:S00]  /*22d0*/  NOP ;  /* 0x0000000000007918 */ /* 0x000fc00000000000 */
        /* <DEDUP_REMOVED lines=10> */
.L_x_35:


//--------------------- .nv.shared._Z15cuda_mean_shiftPiS_PfS0_S0_S0_S0_S0_S0_S0_m --------------------------
	.section	.nv.shared._Z15cuda_mean_shiftPiS_PfS0_S0_S0_S0_S0_S0_S0_m,"aw",@nobits
	.sectionflags	@""
	.align	4
.nv.shared._Z15cuda_mean_shiftPiS_PfS0_S0_S0_S0_S0_S0_S0_m:
	.zero		2560


//--------------------- .nv.shared.reserved.0     --------------------------
	.section	.nv.shared.reserved.0,"aw",@nobits
	.weak		__nv_reservedSMEM_offset_0_alias
	.size		__nv_reservedSMEM_offset_0_alias, 0, 64
	.other		__nv_reservedSMEM_offset_0_alias,@"STO_CUDA_RESERVED_SHARED STV_DEFAULT"
__nv_reservedSMEM_offset_0_alias:
	.zero		0
	.zero		64


//--------------------- .nv.constant0._Z15cuda_mean_shiftPiS_PfS0_S0_S0_S0_S0_S0_S0_m --------------------------
	.section	.nv.constant0._Z15cuda_mean_shiftPiS_PfS0_S0_S0_S0_S0_S0_S0_m,"a",@progbits
	.sectionflags	@""
	.align	4
.nv.constant0._Z15cuda_mean_shiftPiS_PfS0_S0_S0_S0_S0_S0_S0_m:
	.zero		984


//--------------------- SYMBOLS --------------------------

	.type		.nv.reservedSmem.offset0,@object
	.size		.nv.reservedSmem.offset0,0x4
	.type		.nv.reservedSmem.cap,@object
	.size		.nv.reservedSmem.cap,0x4
